//
// Generated by NVIDIA NVVM Compiler
//
// Compiler Build ID: CL-36424714
// Cuda compilation tools, release 13.0, V13.0.88
// Based on NVVM 20.0.0
//

.version 9.0
.target sm_100
.address_size 64

	// .globl	_Z11convolutionPjPiS0_iii

.visible .entry _Z11convolutionPjPiS0_iii(
	.param .u64 .ptr .align 1 _Z11convolutionPjPiS0_iii_param_0,
	.param .u64 .ptr .align 1 _Z11convolutionPjPiS0_iii_param_1,
	.param .u64 .ptr .align 1 _Z11convolutionPjPiS0_iii_param_2,
	.param .u32 _Z11convolutionPjPiS0_iii_param_3,
	.param .u32 _Z11convolutionPjPiS0_iii_param_4,
	.param .u32 _Z11convolutionPjPiS0_iii_param_5
)
{
	.reg .pred 	%p<82>;
	.reg .b32 	%r<355>;
	.reg .b64 	%rd<158>;

	ld.param.u32 	%r130, [_Z11convolutionPjPiS0_iii_param_3];
	ld.param.u32 	%r131, [_Z11convolutionPjPiS0_iii_param_4];
	ld.param.u32 	%r133, [_Z11convolutionPjPiS0_iii_param_5];
	mov.u32 	%r134, %ctaid.x;
	mov.u32 	%r135, %ntid.x;
	mov.u32 	%r136, %tid.x;
	mad.lo.s32 	%r137, %r134, %r135, %r136;
	mov.u32 	%r138, %ctaid.y;
	mov.u32 	%r139, %ntid.y;
	mov.u32 	%r140, %tid.y;
	mad.lo.s32 	%r141, %r138, %r139, %r140;
	setp.ge.s32 	%p15, %r137, %r131;
	setp.ge.s32 	%p16, %r141, %r133;
	or.pred  	%p17, %p15, %p16;
	setp.lt.s32 	%p18, %r130, 1;
	or.pred  	%p19, %p17, %p18;
	@%p19 bra 	$L__BB0_53;
	ld.param.u32 	%r300, [_Z11convolutionPjPiS0_iii_param_4];
	ld.param.u32 	%r299, [_Z11convolutionPjPiS0_iii_param_3];
	mov.u32 	%r142, %ctaid.x;
	mov.u32 	%r143, %ntid.x;
	mov.u32 	%r144, %tid.x;
	mad.lo.s32 	%r145, %r142, %r143, %r144;
	mad.lo.s32 	%r146, %r300, %r141, %r145;
	mul.lo.s32 	%r317, %r146, %r299;
	add.s32 	%r147, %r145, -2;
	add.s32 	%r148, %r141, -2;
	setp.gt.u32 	%p20, %r141, 1;
	setp.lt.s32 	%p21, %r148, %r133;
	and.pred  	%p22, %p20, %p21;
	mul.lo.s32 	%r149, %r300, %r148;
	setp.gt.s32 	%p23, %r145, 1;
	setp.lt.s32 	%p24, %r147, %r300;
	and.pred  	%p25, %p23, %p24;
	and.pred  	%p1, %p22, %p25;
	add.s32 	%r150, %r147, %r149;
	mul.lo.s32 	%r304, %r150, %r299;
	setp.gt.s32 	%p27, %r145, 0;
	and.pred  	%p2, %p22, %p27;
	add.s32 	%r306, %r304, %r299;
	setp.gt.s32 	%p28, %r145, -1;
	and.pred  	%p3, %p22, %p28;
	add.s32 	%r151, %r145, %r149;
	mul.lo.s32 	%r307, %r151, %r299;
	add.s32 	%r152, %r145, 1;
	setp.gt.s32 	%p29, %r145, -2;
	setp.lt.s32 	%p30, %r152, %r300;
	and.pred  	%p31, %p29, %p30;
	and.pred  	%p4, %p22, %p31;
	add.s32 	%r153, %r150, 3;
	mul.lo.s32 	%r308, %r153, %r299;
	add.s32 	%r154, %r145, 2;
	setp.gt.s32 	%p32, %r145, -3;
	setp.lt.s32 	%p33, %r154, %r300;
	and.pred  	%p34, %p32, %p33;
	and.pred  	%p5, %p22, %p34;
	add.s32 	%r155, %r150, 4;
	mul.lo.s32 	%r309, %r155, %r299;
	setp.ne.s32 	%p35, %r141, 0;
	and.pred  	%p6, %p35, %p25;
	add.s32 	%r156, %r150, %r300;
	mul.lo.s32 	%r310, %r156, %r299;
	add.s32 	%r311, %r310, %r299;
	add.s32 	%r157, %r156, 2;
	mul.lo.s32 	%r312, %r157, %r299;
	and.pred  	%p7, %p35, %p31;
	add.s32 	%r158, %r156, 3;
	mul.lo.s32 	%r313, %r158, %r299;
	and.pred  	%p8, %p35, %p34;
	add.s32 	%r159, %r156, 4;
	mul.lo.s32 	%r314, %r159, %r299;
	add.s32 	%r160, %r146, -2;
	mul.lo.s32 	%r315, %r160, %r299;
	add.s32 	%r161, %r146, -1;
	mul.lo.s32 	%r316, %r161, %r299;
	add.s32 	%r318, %r317, %r299;
	add.s32 	%r162, %r146, 2;
	mul.lo.s32 	%r319, %r162, %r299;
	add.s32 	%r163, %r141, 1;
	setp.lt.u32 	%p36, %r163, %r133;
	and.pred  	%p9, %p36, %p25;
	add.s32 	%r164, %r160, %r300;
	mul.lo.s32 	%r320, %r164, %r299;
	add.s32 	%r321, %r320, %r299;
	add.s32 	%r165, %r146, %r300;
	mul.lo.s32 	%r322, %r165, %r299;
	and.pred  	%p10, %p36, %p31;
	add.s32 	%r166, %r164, 3;
	mul.lo.s32 	%r323, %r166, %r299;
	and.pred  	%p11, %p36, %p34;
	add.s32 	%r167, %r164, 4;
	mul.lo.s32 	%r324, %r167, %r299;
	add.s32 	%r168, %r141, 2;
	setp.lt.u32 	%p37, %r168, %r133;
	and.pred  	%p12, %p37, %p25;
	add.s32 	%r169, %r164, %r300;
	mul.lo.s32 	%r325, %r169, %r299;
	add.s32 	%r326, %r325, %r299;
	add.s32 	%r170, %r169, 2;
	mul.lo.s32 	%r327, %r170, %r299;
	and.pred  	%p13, %p37, %p31;
	add.s32 	%r171, %r169, 3;
	mul.lo.s32 	%r328, %r171, %r299;
	and.pred  	%p14, %p37, %p34;
	add.s32 	%r172, %r169, 4;
	mul.lo.s32 	%r329, %r172, %r299;
	neg.s32 	%r305, %r299;
	not.pred 	%p38, %p1;
	not.pred 	%p39, %p2;
	not.pred 	%p40, %p3;
	not.pred 	%p41, %p4;
	not.pred 	%p42, %p5;
	not.pred 	%p43, %p6;
	not.pred 	%p50, %p7;
	not.pred 	%p51, %p8;
	not.pred 	%p63, %p9;
	not.pred 	%p70, %p10;
	not.pred 	%p71, %p11;
	not.pred 	%p72, %p12;
	not.pred 	%p79, %p13;
	not.pred 	%p80, %p14;
$L__BB0_2:
	mov.b32 	%r331, 0;
	@%p38 bra 	$L__BB0_4;
	ld.param.u64 	%rd132, [_Z11convolutionPjPiS0_iii_param_1];
	ld.param.u64 	%rd107, [_Z11convolutionPjPiS0_iii_param_0];
	mul.wide.s32 	%rd4, %r304, 4;
	cvta.to.global.u64 	%rd5, %rd107;
	add.s64 	%rd6, %rd5, %rd4;
	ld.global.u32 	%r174, [%rd6];
	cvta.to.global.u64 	%rd7, %rd132;
	ld.global.u32 	%r175, [%rd7];
	mul.lo.s32 	%r331, %r175, %r174;
$L__BB0_4:
	@%p39 bra 	$L__BB0_6;
	ld.param.u64 	%rd133, [_Z11convolutionPjPiS0_iii_param_1];
	ld.param.u64 	%rd108, [_Z11convolutionPjPiS0_iii_param_0];
	mul.wide.s32 	%rd8, %r306, 4;
	cvta.to.global.u64 	%rd9, %rd108;
	add.s64 	%rd10, %rd9, %rd8;
	ld.global.u32 	%r176, [%rd10];
	cvta.to.global.u64 	%rd11, %rd133;
	ld.global.u32 	%r177, [%rd11+4];
	mad.lo.s32 	%r331, %r177, %r176, %r331;
$L__BB0_6:
	@%p40 bra 	$L__BB0_8;
	ld.param.u64 	%rd134, [_Z11convolutionPjPiS0_iii_param_1];
	ld.param.u64 	%rd109, [_Z11convolutionPjPiS0_iii_param_0];
	mul.wide.s32 	%rd12, %r307, 4;
	cvta.to.global.u64 	%rd13, %rd109;
	add.s64 	%rd14, %rd13, %rd12;
	ld.global.u32 	%r178, [%rd14];
	cvta.to.global.u64 	%rd15, %rd134;
	ld.global.u32 	%r179, [%rd15+8];
	mad.lo.s32 	%r331, %r179, %r178, %r331;
$L__BB0_8:
	@%p41 bra 	$L__BB0_10;
	ld.param.u64 	%rd135, [_Z11convolutionPjPiS0_iii_param_1];
	ld.param.u64 	%rd110, [_Z11convolutionPjPiS0_iii_param_0];
	mul.wide.s32 	%rd16, %r308, 4;
	cvta.to.global.u64 	%rd17, %rd110;
	add.s64 	%rd18, %rd17, %rd16;
	ld.global.u32 	%r180, [%rd18];
	cvta.to.global.u64 	%rd19, %rd135;
	ld.global.u32 	%r181, [%rd19+12];
	mad.lo.s32 	%r331, %r181, %r180, %r331;
$L__BB0_10:
	@%p42 bra 	$L__BB0_12;
	ld.param.u64 	%rd136, [_Z11convolutionPjPiS0_iii_param_1];
	ld.param.u64 	%rd111, [_Z11convolutionPjPiS0_iii_param_0];
	mul.wide.s32 	%rd20, %r309, 4;
	cvta.to.global.u64 	%rd21, %rd111;
	add.s64 	%rd22, %rd21, %rd20;
	ld.global.u32 	%r182, [%rd22];
	cvta.to.global.u64 	%rd23, %rd136;
	ld.global.u32 	%r183, [%rd23+16];
	mad.lo.s32 	%r331, %r183, %r182, %r331;
$L__BB0_12:
	@%p43 bra 	$L__BB0_14;
	ld.param.u64 	%rd137, [_Z11convolutionPjPiS0_iii_param_1];
	ld.param.u64 	%rd112, [_Z11convolutionPjPiS0_iii_param_0];
	mul.wide.s32 	%rd24, %r310, 4;
	cvta.to.global.u64 	%rd25, %rd112;
	add.s64 	%rd26, %rd25, %rd24;
	ld.global.u32 	%r184, [%rd26];
	cvta.to.global.u64 	%rd27, %rd137;
	ld.global.u32 	%r185, [%rd27+20];
	mad.lo.s32 	%r331, %r185, %r184, %r331;
$L__BB0_14:
	mov.u32 	%r186, %ctaid.y;
	mov.u32 	%r187, %ntid.y;
	mov.u32 	%r188, %tid.y;
	mad.lo.s32 	%r189, %r186, %r187, %r188;
	setp.eq.s32 	%p44, %r189, 0;
	mov.u32 	%r190, %ctaid.x;
	mov.u32 	%r191, %ntid.x;
	mov.u32 	%r192, %tid.x;
	mad.lo.s32 	%r193, %r190, %r191, %r192;
	setp.lt.s32 	%p45, %r193, 1;
	or.pred  	%p46, %p44, %p45;
	@%p46 bra 	$L__BB0_16;
	ld.param.u64 	%rd138, [_Z11convolutionPjPiS0_iii_param_1];
	ld.param.u64 	%rd113, [_Z11convolutionPjPiS0_iii_param_0];
	mul.wide.s32 	%rd28, %r311, 4;
	cvta.to.global.u64 	%rd29, %rd113;
	add.s64 	%rd30, %rd29, %rd28;
	ld.global.u32 	%r194, [%rd30];
	cvta.to.global.u64 	%rd31, %rd138;
	ld.global.u32 	%r195, [%rd31+24];
	mad.lo.s32 	%r331, %r195, %r194, %r331;
$L__BB0_16:
	mov.u32 	%r196, %ctaid.y;
	mov.u32 	%r197, %ntid.y;
	mov.u32 	%r198, %tid.y;
	mad.lo.s32 	%r199, %r196, %r197, %r198;
	setp.eq.s32 	%p47, %r199, 0;
	mov.u32 	%r200, %ctaid.x;
	mov.u32 	%r201, %ntid.x;
	mov.u32 	%r202, %tid.x;
	mad.lo.s32 	%r203, %r200, %r201, %r202;
	setp.lt.s32 	%p48, %r203, 0;
	or.pred  	%p49, %p47, %p48;
	@%p49 bra 	$L__BB0_18;
	ld.param.u64 	%rd139, [_Z11convolutionPjPiS0_iii_param_1];
	ld.param.u64 	%rd114, [_Z11convolutionPjPiS0_iii_param_0];
	mul.wide.s32 	%rd32, %r312, 4;
	cvta.to.global.u64 	%rd33, %rd114;
	add.s64 	%rd34, %rd33, %rd32;
	ld.global.u32 	%r204, [%rd34];
	cvta.to.global.u64 	%rd35, %rd139;
	ld.global.u32 	%r205, [%rd35+28];
	mad.lo.s32 	%r331, %r205, %r204, %r331;
$L__BB0_18:
	@%p50 bra 	$L__BB0_20;
	ld.param.u64 	%rd140, [_Z11convolutionPjPiS0_iii_param_1];
	ld.param.u64 	%rd115, [_Z11convolutionPjPiS0_iii_param_0];
	mul.wide.s32 	%rd36, %r313, 4;
	cvta.to.global.u64 	%rd37, %rd115;
	add.s64 	%rd38, %rd37, %rd36;
	ld.global.u32 	%r206, [%rd38];
	cvta.to.global.u64 	%rd39, %rd140;
	ld.global.u32 	%r207, [%rd39+32];
	mad.lo.s32 	%r331, %r207, %r206, %r331;
$L__BB0_20:
	@%p51 bra 	$L__BB0_22;
	ld.param.u64 	%rd141, [_Z11convolutionPjPiS0_iii_param_1];
	ld.param.u64 	%rd116, [_Z11convolutionPjPiS0_iii_param_0];
	mul.wide.s32 	%rd40, %r314, 4;
	cvta.to.global.u64 	%rd41, %rd116;
	add.s64 	%rd42, %rd41, %rd40;
	ld.global.u32 	%r208, [%rd42];
	cvta.to.global.u64 	%rd43, %rd141;
	ld.global.u32 	%r209, [%rd43+36];
	mad.lo.s32 	%r331, %r209, %r208, %r331;
$L__BB0_22:
	ld.param.u32 	%r301, [_Z11convolutionPjPiS0_iii_param_4];
	mov.u32 	%r210, %ctaid.x;
	mov.u32 	%r211, %ntid.x;
	mov.u32 	%r212, %tid.x;
	mad.lo.s32 	%r213, %r210, %r211, %r212;
	setp.lt.s32 	%p52, %r213, 2;
	add.s32 	%r214, %r213, -2;
	setp.ge.s32 	%p53, %r214, %r301;
	or.pred  	%p54, %p52, %p53;
	@%p54 bra 	$L__BB0_24;
	ld.param.u64 	%rd142, [_Z11convolutionPjPiS0_iii_param_1];
	ld.param.u64 	%rd117, [_Z11convolutionPjPiS0_iii_param_0];
	mul.wide.s32 	%rd44, %r315, 4;
	cvta.to.global.u64 	%rd45, %rd117;
	add.s64 	%rd46, %rd45, %rd44;
	ld.global.u32 	%r215, [%rd46];
	cvta.to.global.u64 	%rd47, %rd142;
	ld.global.u32 	%r216, [%rd47+40];
	mad.lo.s32 	%r331, %r216, %r215, %r331;
$L__BB0_24:
	mov.u32 	%r217, %ctaid.x;
	mov.u32 	%r218, %ntid.x;
	mov.u32 	%r219, %tid.x;
	mad.lo.s32 	%r220, %r217, %r218, %r219;
	setp.lt.s32 	%p55, %r220, 1;
	@%p55 bra 	$L__BB0_26;
	ld.param.u64 	%rd143, [_Z11convolutionPjPiS0_iii_param_1];
	ld.param.u64 	%rd118, [_Z11convolutionPjPiS0_iii_param_0];
	mul.wide.s32 	%rd48, %r316, 4;
	cvta.to.global.u64 	%rd49, %rd118;
	add.s64 	%rd50, %rd49, %rd48;
	ld.global.u32 	%r221, [%rd50];
	cvta.to.global.u64 	%rd51, %rd143;
	ld.global.u32 	%r222, [%rd51+44];
	mad.lo.s32 	%r331, %r222, %r221, %r331;
$L__BB0_26:
	mov.u32 	%r223, %ctaid.x;
	mov.u32 	%r224, %ntid.x;
	mov.u32 	%r225, %tid.x;
	mad.lo.s32 	%r226, %r223, %r224, %r225;
	setp.lt.s32 	%p56, %r226, 0;
	@%p56 bra 	$L__BB0_28;
	ld.param.u64 	%rd144, [_Z11convolutionPjPiS0_iii_param_1];
	ld.param.u64 	%rd119, [_Z11convolutionPjPiS0_iii_param_0];
	mul.wide.s32 	%rd52, %r317, 4;
	cvta.to.global.u64 	%rd53, %rd119;
	add.s64 	%rd54, %rd53, %rd52;
	ld.global.u32 	%r227, [%rd54];
	cvta.to.global.u64 	%rd55, %rd144;
	ld.global.u32 	%r228, [%rd55+48];
	mad.lo.s32 	%r331, %r228, %r227, %r331;
$L__BB0_28:
	ld.param.u32 	%r302, [_Z11convolutionPjPiS0_iii_param_4];
	mov.u32 	%r229, %ctaid.x;
	mov.u32 	%r230, %ntid.x;
	mov.u32 	%r231, %tid.x;
	mad.lo.s32 	%r232, %r229, %r230, %r231;
	setp.lt.s32 	%p57, %r232, -1;
	add.s32 	%r233, %r232, 1;
	setp.ge.s32 	%p58, %r233, %r302;
	or.pred  	%p59, %p57, %p58;
	@%p59 bra 	$L__BB0_30;
	ld.param.u64 	%rd145, [_Z11convolutionPjPiS0_iii_param_1];
	ld.param.u64 	%rd120, [_Z11convolutionPjPiS0_iii_param_0];
	mul.wide.s32 	%rd56, %r318, 4;
	cvta.to.global.u64 	%rd57, %rd120;
	add.s64 	%rd58, %rd57, %rd56;
	ld.global.u32 	%r234, [%rd58];
	cvta.to.global.u64 	%rd59, %rd145;
	ld.global.u32 	%r235, [%rd59+52];
	mad.lo.s32 	%r331, %r235, %r234, %r331;
$L__BB0_30:
	ld.param.u32 	%r303, [_Z11convolutionPjPiS0_iii_param_4];
	mov.u32 	%r236, %ctaid.x;
	mov.u32 	%r237, %ntid.x;
	mov.u32 	%r238, %tid.x;
	mad.lo.s32 	%r239, %r236, %r237, %r238;
	setp.lt.s32 	%p60, %r239, -2;
	add.s32 	%r240, %r239, 2;
	setp.ge.s32 	%p61, %r240, %r303;
	or.pred  	%p62, %p60, %p61;
	@%p62 bra 	$L__BB0_32;
	ld.param.u64 	%rd146, [_Z11convolutionPjPiS0_iii_param_1];
	ld.param.u64 	%rd121, [_Z11convolutionPjPiS0_iii_param_0];
	mul.wide.s32 	%rd60, %r319, 4;
	cvta.to.global.u64 	%rd61, %rd121;
	add.s64 	%rd62, %rd61, %rd60;
	ld.global.u32 	%r241, [%rd62];
	cvta.to.global.u64 	%rd63, %rd146;
	ld.global.u32 	%r242, [%rd63+56];
	mad.lo.s32 	%r331, %r242, %r241, %r331;
$L__BB0_32:
	@%p63 bra 	$L__BB0_34;
	ld.param.u64 	%rd147, [_Z11convolutionPjPiS0_iii_param_1];
	ld.param.u64 	%rd122, [_Z11convolutionPjPiS0_iii_param_0];
	mul.wide.s32 	%rd64, %r320, 4;
	cvta.to.global.u64 	%rd65, %rd122;
	add.s64 	%rd66, %rd65, %rd64;
	ld.global.u32 	%r243, [%rd66];
	cvta.to.global.u64 	%rd67, %rd147;
	ld.global.u32 	%r244, [%rd67+60];
	mad.lo.s32 	%r331, %r244, %r243, %r331;
$L__BB0_34:
	mov.u32 	%r245, %ctaid.y;
	mov.u32 	%r246, %ntid.y;
	mov.u32 	%r247, %tid.y;
	mad.lo.s32 	%r248, %r245, %r246, %r247;
	add.s32 	%r249, %r248, 1;
	setp.ge.u32 	%p64, %r249, %r133;
	mov.u32 	%r250, %ctaid.x;
	mov.u32 	%r251, %ntid.x;
	mov.u32 	%r252, %tid.x;
	mad.lo.s32 	%r253, %r250, %r251, %r252;
	setp.lt.s32 	%p65, %r253, 1;
	or.pred  	%p66, %p64, %p65;
	@%p66 bra 	$L__BB0_36;
	ld.param.u64 	%rd148, [_Z11convolutionPjPiS0_iii_param_1];
	ld.param.u64 	%rd123, [_Z11convolutionPjPiS0_iii_param_0];
	mul.wide.s32 	%rd68, %r321, 4;
	cvta.to.global.u64 	%rd69, %rd123;
	add.s64 	%rd70, %rd69, %rd68;
	ld.global.u32 	%r254, [%rd70];
	cvta.to.global.u64 	%rd71, %rd148;
	ld.global.u32 	%r255, [%rd71+64];
	mad.lo.s32 	%r331, %r255, %r254, %r331;
$L__BB0_36:
	mov.u32 	%r256, %ctaid.y;
	mov.u32 	%r257, %ntid.y;
	mov.u32 	%r258, %tid.y;
	mad.lo.s32 	%r259, %r256, %r257, %r258;
	add.s32 	%r260, %r259, 1;
	setp.ge.u32 	%p67, %r260, %r133;
	mov.u32 	%r261, %ctaid.x;
	mov.u32 	%r262, %ntid.x;
	mov.u32 	%r263, %tid.x;
	mad.lo.s32 	%r264, %r261, %r262, %r263;
	setp.lt.s32 	%p68, %r264, 0;
	or.pred  	%p69, %p67, %p68;
	@%p69 bra 	$L__BB0_38;
	ld.param.u64 	%rd149, [_Z11convolutionPjPiS0_iii_param_1];
	ld.param.u64 	%rd124, [_Z11convolutionPjPiS0_iii_param_0];
	mul.wide.s32 	%rd72, %r322, 4;
	cvta.to.global.u64 	%rd73, %rd124;
	add.s64 	%rd74, %rd73, %rd72;
	ld.global.u32 	%r265, [%rd74];
	cvta.to.global.u64 	%rd75, %rd149;
	ld.global.u32 	%r266, [%rd75+68];
	mad.lo.s32 	%r331, %r266, %r265, %r331;
$L__BB0_38:
	@%p70 bra 	$L__BB0_40;
	ld.param.u64 	%rd150, [_Z11convolutionPjPiS0_iii_param_1];
	ld.param.u64 	%rd125, [_Z11convolutionPjPiS0_iii_param_0];
	mul.wide.s32 	%rd76, %r323, 4;
	cvta.to.global.u64 	%rd77, %rd125;
	add.s64 	%rd78, %rd77, %rd76;
	ld.global.u32 	%r267, [%rd78];
	cvta.to.global.u64 	%rd79, %rd150;
	ld.global.u32 	%r268, [%rd79+72];
	mad.lo.s32 	%r331, %r268, %r267, %r331;
$L__BB0_40:
	@%p71 bra 	$L__BB0_42;
	ld.param.u64 	%rd151, [_Z11convolutionPjPiS0_iii_param_1];
	ld.param.u64 	%rd126, [_Z11convolutionPjPiS0_iii_param_0];
	mul.wide.s32 	%rd80, %r324, 4;
	cvta.to.global.u64 	%rd81, %rd126;
	add.s64 	%rd82, %rd81, %rd80;
	ld.global.u32 	%r269, [%rd82];
	cvta.to.global.u64 	%rd83, %rd151;
	ld.global.u32 	%r270, [%rd83+76];
	mad.lo.s32 	%r331, %r270, %r269, %r331;
$L__BB0_42:
	@%p72 bra 	$L__BB0_44;
	ld.param.u64 	%rd152, [_Z11convolutionPjPiS0_iii_param_1];
	ld.param.u64 	%rd127, [_Z11convolutionPjPiS0_iii_param_0];
	mul.wide.s32 	%rd84, %r325, 4;
	cvta.to.global.u64 	%rd85, %rd127;
	add.s64 	%rd86, %rd85, %rd84;
	ld.global.u32 	%r271, [%rd86];
	cvta.to.global.u64 	%rd87, %rd152;
	ld.global.u32 	%r272, [%rd87+80];
	mad.lo.s32 	%r331, %r272, %r271, %r331;
$L__BB0_44:
	mov.u32 	%r273, %ctaid.y;
	mov.u32 	%r274, %ntid.y;
	mov.u32 	%r275, %tid.y;
	mad.lo.s32 	%r276, %r273, %r274, %r275;
	add.s32 	%r277, %r276, 2;
	setp.ge.u32 	%p73, %r277, %r133;
	mov.u32 	%r278, %ctaid.x;
	mov.u32 	%r279, %ntid.x;
	mov.u32 	%r280, %tid.x;
	mad.lo.s32 	%r281, %r278, %r279, %r280;
	setp.lt.s32 	%p74, %r281, 1;
	or.pred  	%p75, %p73, %p74;
	@%p75 bra 	$L__BB0_46;
	ld.param.u64 	%rd153, [_Z11convolutionPjPiS0_iii_param_1];
	ld.param.u64 	%rd128, [_Z11convolutionPjPiS0_iii_param_0];
	mul.wide.s32 	%rd88, %r326, 4;
	cvta.to.global.u64 	%rd89, %rd128;
	add.s64 	%rd90, %rd89, %rd88;
	ld.global.u32 	%r282, [%rd90];
	cvta.to.global.u64 	%rd91, %rd153;
	ld.global.u32 	%r283, [%rd91+84];
	mad.lo.s32 	%r331, %r283, %r282, %r331;
$L__BB0_46:
	mov.u32 	%r284, %ctaid.y;
	mov.u32 	%r285, %ntid.y;
	mov.u32 	%r286, %tid.y;
	mad.lo.s32 	%r287, %r284, %r285, %r286;
	add.s32 	%r288, %r287, 2;
	setp.ge.u32 	%p76, %r288, %r133;
	mov.u32 	%r289, %ctaid.x;
	mov.u32 	%r290, %ntid.x;
	mov.u32 	%r291, %tid.x;
	mad.lo.s32 	%r292, %r289, %r290, %r291;
	setp.lt.s32 	%p77, %r292, 0;
	or.pred  	%p78, %p76, %p77;
	@%p78 bra 	$L__BB0_48;
	ld.param.u64 	%rd154, [_Z11convolutionPjPiS0_iii_param_1];
	ld.param.u64 	%rd129, [_Z11convolutionPjPiS0_iii_param_0];
	mul.wide.s32 	%rd92, %r327, 4;
	cvta.to.global.u64 	%rd93, %rd129;
	add.s64 	%rd94, %rd93, %rd92;
	ld.global.u32 	%r293, [%rd94];
	cvta.to.global.u64 	%rd95, %rd154;
	ld.global.u32 	%r294, [%rd95+88];
	mad.lo.s32 	%r331, %r294, %r293, %r331;
$L__BB0_48:
	@%p79 bra 	$L__BB0_50;
	ld.param.u64 	%rd155, [_Z11convolutionPjPiS0_iii_param_1];
	ld.param.u64 	%rd130, [_Z11convolutionPjPiS0_iii_param_0];
	mul.wide.s32 	%rd96, %r328, 4;
	cvta.to.global.u64 	%rd97, %rd130;
	add.s64 	%rd98, %rd97, %rd96;
	ld.global.u32 	%r295, [%rd98];
	cvta.to.global.u64 	%rd99, %rd155;
	ld.global.u32 	%r296, [%rd99+92];
	mad.lo.s32 	%r331, %r296, %r295, %r331;
$L__BB0_50:
	@%p80 bra 	$L__BB0_52;
	ld.param.u64 	%rd156, [_Z11convolutionPjPiS0_iii_param_1];
	ld.param.u64 	%rd131, [_Z11convolutionPjPiS0_iii_param_0];
	mul.wide.s32 	%rd100, %r329, 4;
	cvta.to.global.u64 	%rd101, %rd131;
	add.s64 	%rd102, %rd101, %rd100;
	ld.global.u32 	%r297, [%rd102];
	cvta.to.global.u64 	%rd103, %rd156;
	ld.global.u32 	%r298, [%rd103+96];
	mad.lo.s32 	%r331, %r298, %r297, %r331;
$L__BB0_52:
	ld.param.u64 	%rd157, [_Z11convolutionPjPiS0_iii_param_2];
	mul.wide.s32 	%rd104, %r317, 4;
	cvta.to.global.u64 	%rd105, %rd157;
	add.s64 	%rd106, %rd105, %rd104;
	st.global.u32 	[%rd106], %r331;
	add.s32 	%r329, %r329, 1;
	add.s32 	%r328, %r328, 1;
	add.s32 	%r327, %r327, 1;
	add.s32 	%r326, %r326, 1;
	add.s32 	%r325, %r325, 1;
	add.s32 	%r324, %r324, 1;
	add.s32 	%r323, %r323, 1;
	add.s32 	%r322, %r322, 1;
	add.s32 	%r321, %r321, 1;
	add.s32 	%r320, %r320, 1;
	add.s32 	%r319, %r319, 1;
	add.s32 	%r318, %r318, 1;
	add.s32 	%r317, %r317, 1;
	add.s32 	%r316, %r316, 1;
	add.s32 	%r315, %r315, 1;
	add.s32 	%r314, %r314, 1;
	add.s32 	%r313, %r313, 1;
	add.s32 	%r312, %r312, 1;
	add.s32 	%r311, %r311, 1;
	add.s32 	%r310, %r310, 1;
	add.s32 	%r309, %r309, 1;
	add.s32 	%r308, %r308, 1;
	add.s32 	%r307, %r307, 1;
	add.s32 	%r306, %r306, 1;
	add.s32 	%r305, %r305, 1;
	setp.ne.s32 	%p81, %r305, 0;
	add.s32 	%r304, %r304, 1;
	@%p81 bra 	$L__BB0_2;
$L__BB0_53:
	ret;

}


// ===== COMPILED SASS (sm_100) =====

	.target	sm_100

	.elftype	@"ET_EXEC"


//--------------------- .note.nv.tkinfo           --------------------------
	.section	.note.nv.tkinfo,"",@"SHT_NOTE"
	.sectionflags	@"SHF_NOTE_NV_TKINFO"
	.tkinfo
        /*0018*/ 	.word	0x00000002
        /*0030*/ 	.string	""
        /*0030*/ 	.string	"ptxas"
        /*0030*/ 	.string	"Cuda compilation tools, release 13.0, V13.0.88"
        /*0030*/ 	.string	"Build cuda_13.0.r13.0/compiler.36424714_0"
        /*0030*/ 	.string	"-arch sm_100 -m 64 "



//--------------------- .note.nv.cuinfo           --------------------------
	.section	.note.nv.cuinfo,"",@"SHT_NOTE"
	.sectionflags	@"SHF_NOTE_NV_CUINFO"
        /*0018*/ 	.short	0x0002
        /*001a*/ 	.short	0x0064
        /*001c*/ 	.short	0x0082
	.zero		2


//--------------------- .nv.info                  --------------------------
	.section	.nv.info,"",@"SHT_CUDA_INFO"
	.align	4


	//----- nvinfo : EIATTR_REGCOUNT
	.align		4
        /*0000*/ 	.byte	0x04, 0x2f
        /*0002*/ 	.short	(.L_1 - .L_0)
	.align		4
.L_0:
        /*0004*/ 	.word	index@(_Z11convolutionPjPiS0_iii)
        /*0008*/ 	.word	0x00000038


	//----- nvinfo : EIATTR_FRAME_SIZE
	.align		4
.L_1:
        /*000c*/ 	.byte	0x04, 0x11
        /*000e*/ 	.short	(.L_3 - .L_2)
	.align		4
.L_2:
        /*0010*/ 	.word	index@(_Z11convolutionPjPiS0_iii)
        /*0014*/ 	.word	0x00000000


	//----- nvinfo : EIATTR_MIN_STACK_SIZE
	.align		4
.L_3:
        /*0018*/ 	.byte	0x04, 0x12
        /*001a*/ 	.short	(.L_5 - .L_4)
	.align		4
.L_4:
        /*001c*/ 	.word	index@(_Z11convolutionPjPiS0_iii)
        /*0020*/ 	.word	0x00000000
.L_5:


//--------------------- .nv.compat                --------------------------
	.section	.nv.compat,"",@"SHT_CUDA_COMPAT_INFO"
	.align	4
        /*0000*/ 	.byte	0x02, 0x09, 0x00, 0x00, 0x02, 0x02, 0x01, 0x00, 0x02, 0x05, 0x05, 0x00, 0x03, 0x07, 0x01, 0x01
        /*0010*/ 	.byte	0x02, 0x03, 0x00, 0x00, 0x02, 0x06, 0x01, 0x00, 0x04, 0x0b, 0x08, 0x00, 0x09, 0x00, 0x00, 0x00
        /*0020*/ 	.byte	0x00, 0x00, 0x00, 0x00


//--------------------- .nv.info._Z11convolutionPjPiS0_iii --------------------------
	.section	.nv.info._Z11convolutionPjPiS0_iii,"",@"SHT_CUDA_INFO"
	.sectionflags	@""
	.align	4


	//----- nvinfo : EIATTR_CUDA_API_VERSION
	.align		4
        /*0000*/ 	.byte	0x04, 0x37
        /*0002*/ 	.short	(.L_7 - .L_6)
.L_6:
        /*0004*/ 	.word	0x00000082


	//----- nvinfo : EIATTR_KPARAM_INFO
	.align		4
.L_7:
        /*0008*/ 	.byte	0x04, 0x17
        /*000a*/ 	.short	(.L_9 - .L_8)
.L_8:
        /*000c*/ 	.word	0x00000000
        /*0010*/ 	.short	0x0005
        /*0012*/ 	.short	0x0020
        /*0014*/ 	.byte	0x00, 0xf0, 0x11, 0x00


	//----- nvinfo : EIATTR_KPARAM_INFO
	.align		4
.L_9:
        /*0018*/ 	.byte	0x04, 0x17
        /*001a*/ 	.short	(.L_11 - .L_10)
.L_10:
        /*001c*/ 	.word	0x00000000
        /*0020*/ 	.short	0x0004
        /*0022*/ 	.short	0x001c
        /*0024*/ 	.byte	0x00, 0xf0, 0x11, 0x00


	//----- nvinfo : EIATTR_KPARAM_INFO
	.align		4
.L_11:
        /*0028*/ 	.byte	0x04, 0x17
        /*002a*/ 	.short	(.L_13 - .L_12)
.L_12:
        /*002c*/ 	.word	0x00000000
        /*0030*/ 	.short	0x0003
        /*0032*/ 	.short	0x0018
        /*0034*/ 	.byte	0x00, 0xf0, 0x11, 0x00


	//----- nvinfo : EIATTR_KPARAM_INFO
	.align		4
.L_13:
        /*0038*/ 	.byte	0x04, 0x17
        /*003a*/ 	.short	(.L_15 - .L_14)
.L_14:
        /*003c*/ 	.word	0x00000000
        /*0040*/ 	.short	0x0002
        /*0042*/ 	.short	0x0010
        /*0044*/ 	.byte	0x00, 0xf5, 0x21, 0x00


	//----- nvinfo : EIATTR_KPARAM_INFO
	.align		4
.L_15:
        /*0048*/ 	.byte	0x04, 0x17
        /*004a*/ 	.short	(.L_17 - .L_16)
.L_16:
        /*004c*/ 	.word	0x00000000
        /*0050*/ 	.short	0x0001
        /*0052*/ 	.short	0x0008
        /*0054*/ 	.byte	0x00, 0xf5, 0x21, 0x00


	//----- nvinfo : EIATTR_KPARAM_INFO
	.align		4
.L_17:
        /*0058*/ 	.byte	0x04, 0x17
        /*005a*/ 	.short	(.L_19 - .L_18)
.L_18:
        /*005c*/ 	.word	0x00000000
        /*0060*/ 	.short	0x0000
        /*0062*/ 	.short	0x0000
        /*0064*/ 	.byte	0x00, 0xf5, 0x21, 0x00


	//----- nvinfo : EIATTR_SPARSE_MMA_MASK
	.align		4
.L_19:
        /*0068*/ 	.byte	0x03, 0x50
        /*006a*/ 	.short	0x0000


	//----- nvinfo : EIATTR_MAXREG_COUNT
	.align		4
        /*006c*/ 	.byte	0x03, 0x1b
        /*006e*/ 	.short	0x00ff


	//----- nvinfo : EIATTR_MERCURY_ISA_VERSION
	.align		4
        /*0070*/ 	.byte	0x03, 0x5f
        /*0072*/ 	.short	0x0101


	//----- nvinfo : EIATTR_VRC_CTA_INIT_COUNT
	.align		4
        /*0074*/ 	.byte	0x02, 0x4a
	.zero		1
	.zero		1


	//----- nvinfo : EIATTR_EXIT_INSTR_OFFSETS
	.align		4
        /*0078*/ 	.byte	0x04, 0x1c
        /*007a*/ 	.short	(.L_21 - .L_20)


	//   ....[0]....
.L_20:
        /*007c*/ 	.word	0x000000e0


	//   ....[1]....
        /*0080*/ 	.word	0x000016d0


	//----- nvinfo : EIATTR_CBANK_PARAM_SIZE
	.align		4
.L_21:
        /*0084*/ 	.byte	0x03, 0x19
        /*0086*/ 	.short	0x0024


	//----- nvinfo : EIATTR_PARAM_CBANK
	.align		4
        /*0088*/ 	.byte	0x04, 0x0a
        /*008a*/ 	.short	(.L_23 - .L_22)
	.align		4
.L_22:
        /*008c*/ 	.word	index@(.nv.constant0._Z11convolutionPjPiS0_iii)
        /*0090*/ 	.short	0x0380
        /*0092*/ 	.short	0x0024


	//----- nvinfo : EIATTR_SW_WAR
	.align		4
.L_23:
        /*0094*/ 	.byte	0x04, 0x36
        /*0096*/ 	.short	(.L_25 - .L_24)
.L_24:
        /*0098*/ 	.word	0x00000008
.L_25:


//--------------------- .nv.callgraph             --------------------------
	.section	.nv.callgraph,"",@"SHT_CUDA_CALLGRAPH"
	.align	4
	.sectionentsize	8
	.align		4
        /*0000*/ 	.word	0x00000000
	.align		4
        /*0004*/ 	.word	0xffffffff
	.align		4
        /*0008*/ 	.word	0x00000000
	.align		4
        /*000c*/ 	.word	0xfffffffe
	.align		4
        /*0010*/ 	.word	0x00000000
	.align		4
        /*0014*/ 	.word	0xfffffffd
	.align		4
        /*0018*/ 	.word	0x00000000
	.align		4
        /*001c*/ 	.word	0xfffffffc


//--------------------- .text._Z11convolutionPjPiS0_iii --------------------------
	.section	.text._Z11convolutionPjPiS0_iii,"ax",@progbits
	.align	128
        .global         _Z11convolutionPjPiS0_iii
        .type           _Z11convolutionPjPiS0_iii,@function
        .size           _Z11convolutionPjPiS0_iii,(.L_x_2 - _Z11convolutionPjPiS0_iii)
        .other          _Z11convolutionPjPiS0_iii,@"STO_CUDA_ENTRY STV_DEFAULT"
_Z11convolutionPjPiS0_iii:
.text._Z11convolutionPjPiS0_iii:
[----:B------:R-:W-:Y:S01]  /*0000*/  LDC R1, c[0x0][0x37c] ;  /* 0x0000df00ff017b82 */ /* 0x000fe20000000800 */
[----:B------:R-:W0:Y:S07]  /*0010*/  S2R R5, SR_TID.Y ;  /* 0x0000000000057919 */ /* 0x000e2e0000002200 */
[----:B------:R-:W1:Y:S01]  /*0020*/  LDC R0, c[0x0][0x360] ;  /* 0x0000d800ff007b82 */ /* 0x000e620000000800 */
[----:B------:R-:W2:Y:S01]  /*0030*/  LDCU UR6, c[0x0][0x3a0] ;  /* 0x00007400ff0677ac */ /* 0x000ea20008000800 */
[----:B------:R-:W1:Y:S06]  /*0040*/  S2R R3, SR_TID.X ;  /* 0x0000000000037919 */ /* 0x000e6c0000002100 */
[----:B------:R-:W0:Y:S08]  /*0050*/  S2UR UR5, SR_CTAID.Y ;  /* 0x00000000000579c3 */ /* 0x000e300000002600 */
[----:B------:R-:W0:Y:S08]  /*0060*/  LDC R8, c[0x0][0x364] ;  /* 0x0000d900ff087b82 */ /* 0x000e300000000800 */
[----:B------:R-:W1:Y:S08]  /*0070*/  S2UR UR4, SR_CTAID.X ;  /* 0x00000000000479c3 */ /* 0x000e700000002500 */
[----:B------:R-:W3:Y:S01]  /*0080*/  LDC.64 R24, c[0x0][0x398] ;  /* 0x0000e600ff187b82 */ /* 0x000ee20000000a00 */
[----:B0-----:R-:W-:-:S05]  /*0090*/  IMAD R8, R8, UR5, R5 ;  /* 0x0000000508087c24 */ /* 0x001fca000f8e0205 */
[----:B--2---:R-:W-:Y:S01]  /*00a0*/  ISETP.GE.AND P0, PT, R8, UR6, PT ;  /* 0x0000000608007c0c */ /* 0x004fe2000bf06270 */
[----:B-1----:R-:W-:-:S05]  /*00b0*/  IMAD R0, R0, UR4, R3 ;  /* 0x0000000400007c24 */ /* 0x002fca000f8e0203 */
[----:B---3--:R-:W-:-:S04]  /*00c0*/  ISETP.GE.OR P0, PT, R0, R25, P0 ;  /* 0x000000190000720c */ /* 0x008fc80000706670 */
[----:B------:R-:W-:-:S13]  /*00d0*/  ISETP.LT.OR P0, PT, R24, 0x1, P0 ;  /* 0x000000011800780c */ /* 0x000fda0000701670 */
[----:B------:R-:W-:Y:S05]  /*00e0*/  @P0 EXIT ;  /* 0x000000000000094d */ /* 0x000fea0003800000 */
[----:B------:R-:W0:Y:S01]  /*00f0*/  LDC R4, c[0x0][0x360] ;  /* 0x0000d800ff047b82 */ /* 0x000e220000000800 */
[C---:B------:R-:W-:Y:S01]  /*0100*/  VIADD R2, R8.reuse, 0xfffffffe ;  /* 0xfffffffe08027836 */ /* 0x040fe20000000000 */
[C---:B------:R-:W-:Y:S01]  /*0110*/  IADD3 R11, PT, PT, R8.reuse, 0x1, RZ ;  /* 0x00000001080b7810 */ /* 0x040fe20007ffe0ff */
[----:B------:R-:W-:Y:S01]  /*0120*/  VIADD R12, R8, 0x2 ;  /* 0x00000002080c7836 */ /* 0x000fe20000000000 */
[----:B------:R-:W1:Y:S02]  /*0130*/  LDCU UR9, c[0x0][0x3a0] ;  /* 0x00007400ff0977ac */ /* 0x000e640008000800 */
[----:B------:R-:W-:Y:S01]  /*0140*/  ISETP.GE.AND P0, PT, R2, UR6, PT ;  /* 0x0000000602007c0c */ /* 0x000fe2000bf06270 */
[----:B------:R-:W2:Y:S03]  /*0150*/  LDCU UR8, c[0x0][0x39c] ;  /* 0x00007380ff0877ac */ /* 0x000ea60008000800 */
[----:B------:R-:W-:Y:S01]  /*0160*/  ISETP.GT.U32.AND P0, PT, R8, 0x1, !P0 ;  /* 0x000000010800780c */ /* 0x000fe20004704070 */
[----:B0-----:R-:W-:Y:S01]  /*0170*/  IMAD R4, R4, UR4, R3 ;  /* 0x0000000404047c24 */ /* 0x001fe2000f8e0203 */
[----:B------:R-:W0:Y:S03]  /*0180*/  LDCU.64 UR4, c[0x0][0x358] ;  /* 0x00006b00ff0477ac */ /* 0x000e260008000a00 */
[-CC-:B------:R-:W-:Y:S01]  /*0190*/  IMAD R17, R2, R25.reuse, R4.reuse ;  /* 0x0000001902117224 */ /* 0x180fe200078e0204 */
[----:B------:R-:W-:Y:S01]  /*01a0*/  IADD3 R0, PT, PT, R4, 0x1, RZ ;  /* 0x0000000104007810 */ /* 0x000fe20007ffe0ff */
[-C--:B------:R-:W-:Y:S01]  /*01b0*/  IMAD R9, R8, R25.reuse, R4 ;  /* 0x0000001908097224 */ /* 0x080fe200078e0204 */
[----:B------:R-:W-:Y:S01]  /*01c0*/  IADD3 R6, PT, PT, R4, 0x2, RZ ;  /* 0x0000000204067810 */ /* 0x000fe20007ffe0ff */
[-C--:B------:R-:W-:Y:S01]  /*01d0*/  IMAD R17, R17, R24.reuse, RZ ;  /* 0x0000001811117224 */ /* 0x080fe200078e02ff */
[-C--:B------:R-:W-:Y:S01]  /*01e0*/  ISETP.GE.AND P3, PT, R0, R25.reuse, PT ;  /* 0x000000190000720c */ /* 0x080fe20003f66270 */
[C---:B------:R-:W-:Y:S01]  /*01f0*/  VIADD R15, R9.reuse, 0xffffffff ;  /* 0xffffffff090f7836 */ /* 0x040fe20000000000 */
[----:B------:R-:W-:Y:S01]  /*0200*/  IADD3 R0, PT, PT, R4, -0x2, RZ ;  /* 0xfffffffe04007810 */ /* 0x000fe20007ffe0ff */
[-C--:B------:R-:W-:Y:S01]  /*0210*/  IMAD R13, R9, R24.reuse, RZ ;  /* 0x00000018090d7224 */ /* 0x080fe200078e02ff */
[-C--:B------:R-:W-:Y:S01]  /*0220*/  ISETP.GE.AND P5, PT, R6, R25.reuse, PT ;  /* 0x000000190600720c */ /* 0x080fe20003fa6270 */
[----:B------:R-:W-:Y:S01]  /*0230*/  IMAD R18, R15, R24, RZ ;  /* 0x000000180f127224 */ /* 0x000fe200078e02ff */
[-C--:B------:R-:W-:Y:S01]  /*0240*/  ISETP.GE.AND P1, PT, R0, R25.reuse, PT ;  /* 0x000000190000720c */ /* 0x080fe20003f26270 */
[----:B------:R-:W-:Y:S01]  /*0250*/  IMAD R10, R2, R25, R0 ;  /* 0x00000019020a7224 */ /* 0x000fe200078e0200 */
[----:B------:R-:W-:-:S02]  /*0260*/  ISETP.GT.AND P4, PT, R4, RZ, P0 ;  /* 0x000000ff0400720c */ /* 0x000fc40000784270 */
[----:B------:R-:W-:Y:S01]  /*0270*/  ISETP.GT.AND P2, PT, R4, -0x1, P0 ;  /* 0xffffffff0400780c */ /* 0x000fe20000744270 */
[----:B------:R-:W-:Y:S01]  /*0280*/  VIADD R21, R10, 0x3 ;  /* 0x000000030a157836 */ /* 0x000fe20000000000 */
[C---:B------:R-:W-:Y:S02]  /*0290*/  ISETP.GT.AND P1, PT, R4.reuse, 0x1, !P1 ;  /* 0x000000010400780c */ /* 0x040fe40004f24270 */
[----:B------:R-:W-:Y:S02]  /*02a0*/  ISETP.GT.AND P5, PT, R4, -0x3, !P5 ;  /* 0xfffffffd0400780c */ /* 0x000fe40006fa4270 */
[----:B------:R-:W-:Y:S02]  /*02b0*/  P2R R0, PR, RZ, 0x10 ;  /* 0x00000010ff007803 */ /* 0x000fe40000000000 */
[----:B------:R-:W-:Y:S02]  /*02c0*/  P2R R2, PR, RZ, 0x4 ;  /* 0x00000004ff027803 */ /* 0x000fe40000000000 */
[----:B------:R-:W-:-:S02]  /*02d0*/  PLOP3.LUT P2, PT, P0, P1, PT, 0x80, 0x8 ;  /* 0x000000000008781c */ /* 0x000fc40000743070 */
[----:B------:R-:W-:Y:S02]  /*02e0*/  PLOP3.LUT P4, PT, P0, P5, PT, 0x80, 0x8 ;  /* 0x000000000008781c */ /* 0x000fe4000078b070 */
[----:B------:R-:W-:Y:S02]  /*02f0*/  ISETP.GT.AND P3, PT, R4, -0x2, !P3 ;  /* 0xfffffffe0400780c */ /* 0x000fe40005f64270 */
[----:B------:R-:W-:Y:S02]  /*0300*/  P2R R3, PR, RZ, 0x4 ;  /* 0x00000004ff037803 */ /* 0x000fe40000000000 */
[----:B------:R-:W-:Y:S02]  /*0310*/  P2R R5, PR, RZ, 0x10 ;  /* 0x00000010ff057803 */ /* 0x000fe40000000000 */
[C---:B------:R-:W-:Y:S02]  /*0320*/  ISETP.NE.AND P2, PT, R8.reuse, RZ, P1 ;  /* 0x000000ff0800720c */ /* 0x040fe40000f45270 */
[----:B------:R-:W-:-:S02]  /*0330*/  ISETP.NE.AND P4, PT, R8, RZ, P3 ;  /* 0x000000ff0800720c */ /* 0x000fc40001f85270 */
[----:B------:R-:W-:Y:S02]  /*0340*/  PLOP3.LUT P6, PT, P0, P3, PT, 0x80, 0x8 ;  /* 0x000000000008781c */ /* 0x000fe400007c7070 */
[----:B------:R-:W-:Y:S02]  /*0350*/  P2R R6, PR, RZ, 0x4 ;  /* 0x00000004ff067803 */ /* 0x000fe40000000000 */
[----:B------:R-:W-:Y:S02]  /*0360*/  P2R R7, PR, RZ, 0x10 ;  /* 0x00000010ff077803 */ /* 0x000fe40000000000 */
[C---:B------:R-:W-:Y:S02]  /*0370*/  ISETP.LT.U32.AND P0, PT, R11.reuse, UR6, P1 ;  /* 0x000000060b007c0c */ /* 0x040fe40008f01070 */
[C---:B------:R-:W-:Y:S02]  /*0380*/  ISETP.LT.U32.AND P2, PT, R11.reuse, UR6, P3 ;  /* 0x000000060b007c0c */ /* 0x040fe40009f41070 */
[----:B------:R-:W-:-:S02]  /*0390*/  ISETP.LT.U32.AND P4, PT, R11, UR6, P5 ;  /* 0x000000060b007c0c */ /* 0x000fc4000af81070 */
[----:B------:R-:W-:Y:S02]  /*03a0*/  IADD3 R11, PT, PT, R9, -0x2, RZ ;  /* 0xfffffffe090b7810 */ /* 0x000fe40007ffe0ff */
[C---:B------:R-:W-:Y:S02]  /*03b0*/  IADD3 R23, PT, PT, R10.reuse, 0x4, RZ ;  /* 0x000000040a177810 */ /* 0x040fe40007ffe0ff */
[CC--:B------:R-:W-:Y:S01]  /*03c0*/  IADD3 R27, PT, PT, R10.reuse, R25.reuse, RZ ;  /* 0x000000190a1b7210 */ /* 0x0c0fe20007ffe0ff */
[----:B------:R-:W-:Y:S01]  /*03d0*/  IMAD.IADD R35, R11, 0x1, R25 ;  /* 0x000000010b237824 */ /* 0x000fe200078e0219 */
[----:B------:R-:W-:Y:S01]  /*03e0*/  IADD3 R19, PT, PT, R9, 0x2, RZ ;  /* 0x0000000209137810 */ /* 0x000fe20007ffe0ff */
[-C--:B------:R-:W-:Y:S01]  /*03f0*/  IMAD R16, R23, R24.reuse, RZ ;  /* 0x0000001817107224 */ /* 0x080fe200078e02ff */
[-C--:B------:R-:W-:Y:S01]  /*0400*/  IADD3 R29, PT, PT, R9, R25.reuse, RZ ;  /* 0x00000019091d7210 */ /* 0x080fe20007ffe0ff */
[-C--:B------:R-:W-:Y:S01]  /*0410*/  IMAD R9, R10, R24.reuse, RZ ;  /* 0x000000180a097224 */ /* 0x080fe200078e02ff */
[----:B------:R-:W-:Y:S01]  /*0420*/  IADD3 R37, PT, PT, R27, 0x2, RZ ;  /* 0x000000021b257810 */ /* 0x000fe20007ffe0ff */
[-C--:B------:R-:W-:Y:S01]  /*0430*/  IMAD R10, R21, R24.reuse, RZ ;  /* 0x00000018150a7224 */ /* 0x080fe200078e02ff */
[----:B------:R-:W-:Y:S01]  /*0440*/  IADD3 R31, PT, PT, R35, R25, RZ ;  /* 0x00000019231f7210 */ /* 0x000fe20007ffe0ff */
[C---:B------:R-:W-:Y:S01]  /*0450*/  VIADD R23, R27.reuse, 0x3 ;  /* 0x000000031b177836 */ /* 0x040fe20000000000 */
[----:B------:R-:W-:Y:S01]  /*0460*/  P2R R4, PR, RZ, 0x40 ;  /* 0x00000040ff047803 */ /* 0x000fe20000000000 */
[CC--:B------:R-:W-:Y:S01]  /*0470*/  IMAD R21, R27.reuse, R24.reuse, RZ ;  /* 0x000000181b157224 */ /* 0x0c0fe200078e02ff */
[----:B------:R-:W-:Y:S01]  /*0480*/  IADD3 R27, PT, PT, R27, 0x4, RZ ;  /* 0x000000041b1b7810 */ /* 0x000fe20007ffe0ff */
[----:B------:R-:W-:Y:S01]  /*0490*/  VIADD R25, R35, 0x3 ;  /* 0x0000000323197836 */ /* 0x000fe20000000000 */
[----:B------:R-:W-:Y:S01]  /*04a0*/  ISETP.NE.AND P6, PT, R8, RZ, P5 ;  /* 0x000000ff0800720c */ /* 0x000fe20002fc5270 */
[-C--:B------:R-:W-:Y:S01]  /*04b0*/  IMAD R15, R19, R24.reuse, RZ ;  /* 0x00000018130f7224 */ /* 0x080fe200078e02ff */
[C---:B------:R-:W-:Y:S01]  /*04c0*/  ISETP.LT.U32.AND P1, PT, R12.reuse, UR6, P1 ;  /* 0x000000060c007c0c */ /* 0x040fe20008f21070 */
[-C--:B------:R-:W-:Y:S01]  /*04d0*/  IMAD R19, R29, R24.reuse, RZ ;  /* 0x000000181d137224 */ /* 0x080fe200078e02ff */
[----:B------:R-:W-:Y:S01]  /*04e0*/  IADD3 R29, PT, PT, R35, 0x4, RZ ;  /* 0x00000004231d7810 */ /* 0x000fe20007ffe0ff */
[-C--:B------:R-:W-:Y:S01]  /*04f0*/  IMAD R22, R25, R24.reuse, RZ ;  /* 0x0000001819167224 */ /* 0x080fe200078e02ff */
[C---:B------:R-:W-:Y:S01]  /*0500*/  ISETP.LT.U32.AND P3, PT, R12.reuse, UR6, P3 ;  /* 0x000000060c007c0c */ /* 0x040fe20009f61070 */
[-C--:B------:R-:W-:Y:S01]  /*0510*/  IMAD R34, R27, R24.reuse, RZ ;  /* 0x000000181b227224 */ /* 0x080fe200078e02ff */
[C---:B------:R-:W-:Y:S01]  /*0520*/  IADD3 R27, PT, PT, R31.reuse, 0x3, RZ ;  /* 0x000000031f1b7810 */ /* 0x040fe20007ffe0ff */
[C---:B------:R-:W-:Y:S01]  /*0530*/  VIADD R25, R31.reuse, 0x2 ;  /* 0x000000021f197836 */ /* 0x040fe20000000000 */
[----:B------:R-:W-:Y:S01]  /*0540*/  ISETP.LT.U32.AND P5, PT, R12, UR6, P5 ;  /* 0x000000060c007c0c */ /* 0x000fe2000afa1070 */
[CC--:B------:R-:W-:Y:S01]  /*0550*/  IMAD R33, R31.reuse, R24.reuse, RZ ;  /* 0x000000181f217224 */ /* 0x0c0fe200078e02ff */
[----:B------:R-:W-:Y:S01]  /*0560*/  IADD3 R31, PT, PT, R31, 0x4, RZ ;  /* 0x000000041f1f7810 */ /* 0x000fe20007ffe0ff */
[-C--:B------:R-:W-:Y:S01]  /*0570*/  IMAD R35, R35, R24.reuse, RZ ;  /* 0x0000001823237224 */ /* 0x080fe200078e02ff */
[----:B------:R-:W-:Y:S01]  /*0580*/  P2R R8, PR, RZ, 0x40 ;  /* 0x00000040ff087803 */ /* 0x000fe20000000000 */
[-C--:B------:R-:W-:Y:S01]  /*0590*/  IMAD R14, R11, R24.reuse, RZ ;  /* 0x000000180b0e7224 */ /* 0x080fe200078e02ff */
[----:B------:R-:W-:Y:S01]  /*05a0*/  IADD3 R12, PT, PT, -R24, RZ, RZ ;  /* 0x000000ff180c7210 */ /* 0x000fe20007ffe1ff */
[-C--:B------:R-:W-:Y:S01]  /*05b0*/  IMAD R32, R29, R24.reuse, RZ ;  /* 0x000000181d207224 */ /* 0x080fe200078e02ff */
[-C--:B------:R-:W-:Y:S01]  /*05c0*/  IADD3 R11, PT, PT, R13, R24.reuse, RZ ;  /* 0x000000180d0b7210 */ /* 0x080fe20007ffe0ff */
[-C--:B------:R-:W-:Y:S01]  /*05d0*/  IMAD R37, R37, R24.reuse, RZ ;  /* 0x0000001825257224 */ /* 0x080fe200078e02ff */
[-C--:B------:R-:W-:Y:S01]  /*05e0*/  IADD3 R41, PT, PT, R9, R24.reuse, RZ ;  /* 0x0000001809297210 */ /* 0x080fe20007ffe0ff */
[-C--:B------:R-:W-:Y:S01]  /*05f0*/  IMAD R23, R23, R24.reuse, RZ ;  /* 0x0000001817177224 */ /* 0x080fe200078e02ff */
[-C--:B------:R-:W-:Y:S01]  /*0600*/  IADD3 R20, PT, PT, R35, R24.reuse, RZ ;  /* 0x0000001823147210 */ /* 0x080fe20007ffe0ff */
[----:B------:R-:W-:Y:S01]  /*0610*/  IMAD.IADD R40, R21, 0x1, R24 ;  /* 0x0000000115287824 */ /* 0x000fe200078e0218 */
[-C--:B------:R-:W-:Y:S01]  /*0620*/  IADD3 R42, PT, PT, R33, R24.reuse, RZ ;  /* 0x00000018212a7210 */ /* 0x080fe20007ffe0ff */
[----:B------:R-:W-:-:S02]  /*0630*/  IMAD R38, R25, R24, RZ ;  /* 0x0000001819267224 */ /* 0x000fc400078e02ff */
[-C--:B------:R-:W-:Y:S02]  /*0640*/  IMAD R36, R27, R24.reuse, RZ ;  /* 0x000000181b247224 */ /* 0x080fe400078e02ff */
[----:B012---:R-:W-:-:S07]  /*0650*/  IMAD R39, R31, R24, RZ ;  /* 0x000000181f277224 */ /* 0x007fce00078e02ff */
.L_x_0:
[----:B------:R-:W-:Y:S02]  /*0660*/  P2R R49, PR, RZ, 0x10 ;  /* 0x00000010ff317803 */ /* 0x000fe40000000000 */
[----:B------:R-:W-:Y:S02]  /*0670*/  ISETP.NE.AND P4, PT, R3, RZ, PT ;  /* 0x000000ff0300720c */ /* 0x000fe40003f85270 */
[----:B------:R-:W-:Y:S02]  /*0680*/  P2R R44, PR, RZ, 0x20 ;  /* 0x00000020ff2c7803 */ /* 0x000fe40000000000 */
[----:B------:R-:W-:Y:S02]  /*0690*/  ISETP.NE.AND P5, PT, R0, RZ, PT ;  /* 0x000000ff0000720c */ /* 0x000fe40003fa5270 */
[----:B------:R-:W-:Y:S02]  /*06a0*/  P2R R43, PR, RZ, 0x2 ;  /* 0x00000002ff2b7803 */ /* 0x000fe40000000000 */
[----:B------:R-:W-:-:S02]  /*06b0*/  ISETP.NE.AND P1, PT, R2, RZ, PT ;  /* 0x000000ff0200720c */ /* 0x000fc40003f25270 */
[----:B------:R-:W-:Y:S02]  /*06c0*/  ISETP.NE.AND P6, PT, R4, RZ, PT ;  /* 0x000000ff0400720c */ /* 0x000fe40003fc5270 */
[----:B------:R-:W-:Y:S01]  /*06d0*/  P2R R45, PR, RZ, 0x8 ;  /* 0x00000008ff2d7803 */ /* 0x000fe20000000000 */
[----:B0-----:R-:W0:Y:S01]  /*06e0*/  @P4 LDC.64 R30, c[0x0][0x380] ;  /* 0x0000e000ff1e4b82 */ /* 0x001e220000000a00 */
[----:B------:R-:W-:Y:S01]  /*06f0*/  IMAD.MOV.U32 R48, RZ, RZ, RZ ;  /* 0x000000ffff307224 */ /* 0x000fe200078e00ff */
[----:B------:R-:W-:-:S06]  /*0700*/  ISETP.NE.AND P3, PT, R5, RZ, PT ;  /* 0x000000ff0500720c */ /* 0x000fcc0003f65270 */
[----:B------:R-:W1:Y:S08]  /*0710*/  @P4 LDC.64 R24, c[0x0][0x388] ;  /* 0x0000e200ff184b82 */ /* 0x000e700000000a00 */
[----:B------:R-:W2:Y:S01]  /*0720*/  @P5 LDC.64 R26, c[0x0][0x380] ;  /* 0x0000e000ff1a5b82 */ /* 0x000ea20000000a00 */
[----:B0-----:R-:W-:-:S07]  /*0730*/  @P4 IMAD.WIDE R30, R9, 0x4, R30 ;  /* 0x00000004091e4825 */ /* 0x001fce00078e021e */
[----:B------:R-:W0:Y:S01]  /*0740*/  @P5 LDC.64 R28, c[0x0][0x388] ;  /* 0x0000e200ff1c5b82 */ /* 0x000e220000000a00 */
[----:B------:R-:W3:Y:S07]  /*0750*/  @P4 LDG.E R30, desc[UR4][R30.64] ;  /* 0x000000041e1e4981 */ /* 0x000eee000c1e1900 */
[----:B------:R-:W4:Y:S01]  /*0760*/  @P1 LDC.64 R46, c[0x0][0x380] ;  /* 0x0000e000ff2e1b82 */ /* 0x000f220000000a00 */
[----:B-1----:R-:W3:Y:S01]  /*0770*/  @P4 LDG.E R25, desc[UR4][R24.64] ;  /* 0x0000000418194981 */ /* 0x002ee2000c1e1900 */
[----:B--2---:R-:W-:-:S06]  /*0780*/  @P5 IMAD.WIDE R50, R41, 0x4, R26 ;  /* 0x0000000429325825 */ /* 0x004fcc00078e021a */
[----:B------:R-:W2:Y:S04]  /*0790*/  @P5 LDG.E R51, desc[UR4][R50.64] ;  /* 0x0000000432335981 */ /* 0x000ea8000c1e1900 */
[----:B0-----:R-:W2:Y:S01]  /*07a0*/  @P5 LDG.E R28, desc[UR4][R28.64+0x4] ;  /* 0x000004041c1c5981 */ /* 0x001ea2000c1e1900 */
[----:B------:R-:W0:Y:S01]  /*07b0*/  @P1 LDC.64 R26, c[0x0][0x388] ;  /* 0x0000e200ff1a1b82 */ /* 0x000e220000000a00 */
[----:B----4-:R-:W-:-:S06]  /*07c0*/  @P1 IMAD.WIDE R46, R17, 0x4, R46 ;  /* 0x00000004112e1825 */ /* 0x010fcc00078e022e */
[----:B------:R-:W4:Y:S04]  /*07d0*/  @P1 LDG.E R47, desc[UR4][R46.64] ;  /* 0x000000042e2f1981 */ /* 0x000f28000c1e1900 */
[----:B0-----:R-:W4:Y:S01]  /*07e0*/  @P1 LDG.E R26, desc[UR4][R26.64+0x8] ;  /* 0x000008041a1a1981 */ /* 0x001f22000c1e1900 */
[----:B---3--:R-:W-:Y:S02]  /*07f0*/  @P4 IMAD R48, R30, R25, RZ ;  /* 0x000000191e304224 */ /* 0x008fe400078e02ff */
[----:B------:R-:W0:Y:S08]  /*0800*/  @P6 LDC.64 R30, c[0x0][0x380] ;  /* 0x0000e000ff1e6b82 */ /* 0x000e300000000a00 */
[----:B------:R-:W1:Y:S01]  /*0810*/  @P6 LDC.64 R24, c[0x0][0x388] ;  /* 0x0000e200ff186b82 */ /* 0x000e620000000a00 */
[----:B--2---:R-:W-:-:S02]  /*0820*/  @P5 IMAD R48, R51, R28, R48 ;  /* 0x0000001c33305224 */ /* 0x004fc400078e0230 */
[----:B0-----:R-:W-:-:S05]  /*0830*/  @P6 IMAD.WIDE R28, R10, 0x4, R30 ;  /* 0x000000040a1c6825 */ /* 0x001fca00078e021e */
[----:B------:R-:W0:Y:S01]  /*0840*/  @P3 LDC.64 R30, c[0x0][0x380] ;  /* 0x0000e000ff1e3b82 */ /* 0x000e220000000a00 */
[----:B------:R-:W2:Y:S04]  /*0850*/  @P6 LDG.E R29, desc[UR4][R28.64] ;  /* 0x000000041c1d6981 */ /* 0x000ea8000c1e1900 */
[----:B-1----:R1:W2:Y:S03]  /*0860*/  @P6 LDG.E R24, desc[UR4][R24.64+0xc] ;  /* 0x00000c0418186981 */ /* 0x0022a6000c1e1900 */
[----:B------:R-:W-:Y:S01]  /*0870*/  S2UR UR7, SR_CTAID.X ;  /* 0x00000000000779c3 */ /* 0x000fe20000002500 */
[----:B----4-:R-:W-:Y:S02]  /*0880*/  @P1 IMAD R48, R47, R26, R48 ;  /* 0x0000001a2f301224 */ /* 0x010fe400078e0230 */
[----:B0-----:R-:W-:-:S02]  /*0890*/  @P3 IMAD.WIDE R52, R16, 0x4, R30 ;  /* 0x0000000410343825 */ /* 0x001fc400078e021e */
[----:B------:R-:W0:Y:S03]  /*08a0*/  S2R R30, SR_TID.X ;  /* 0x00000000001e7919 */ /* 0x000e260000002100 */
[----:B------:R-:W3:Y:S01]  /*08b0*/  LDC R26, c[0x0][0x364] ;  /* 0x0000d900ff1a7b82 */ /* 0x000ee20000000800 */
[----:B------:R-:W3:Y:S01]  /*08c0*/  S2R R31, SR_TID.Y ;  /* 0x00000000001f7919 */ /* 0x000ee20000002200 */
[----:B------:R-:W-:Y:S01]  /*08d0*/  ISETP.NE.AND P5, PT, R6, RZ, PT ;  /* 0x000000ff0600720c */ /* 0x000fe20003fa5270 */
[----:B------:R-:W4:Y:S05]  /*08e0*/  @P3 LDG.E R53, desc[UR4][R52.64] ;  /* 0x0000000434353981 */ /* 0x000f2a000c1e1900 */
[----:B-1----:R-:W0:Y:S08]  /*08f0*/  LDC R25, c[0x0][0x360] ;  /* 0x0000d800ff197b82 */ /* 0x002e300000000800 */
[----:B------:R-:W3:Y:S08]  /*0900*/  S2UR UR6, SR_CTAID.Y ;  /* 0x00000000000679c3 */ /* 0x000ef00000002600 */
[----:B------:R-:W1:Y:S01]  /*0910*/  @P3 LDC.64 R50, c[0x0][0x388] ;  /* 0x0000e200ff323b82 */ /* 0x000e620000000a00 */
[----:B---3--:R-:W-:Y:S01]  /*0920*/  IMAD R26, R26, UR6, R31 ;  /* 0x000000061a1a7c24 */ /* 0x008fe2000f8e021f */
[----:B-1----:R-:W4:Y:S01]  /*0930*/  @P3 LDG.E R50, desc[UR4][R50.64+0x10] ;  /* 0x0000100432323981 */ /* 0x002f22000c1e1900 */
[----:B--2---:R-:W-:-:S02]  /*0940*/  @P6 IMAD R48, R29, R24, R48 ;  /* 0x000000181d306224 */ /* 0x004fc400078e0230 */
[----:B0-----:R-:W-:-:S05]  /*0950*/  IMAD R24, R25, UR7, R30 ;  /* 0x0000000719187c24 */ /* 0x001fca000f8e021e */
[----:B------:R-:W-:Y:S02]  /*0960*/  ISETP.GE.AND P6, PT, R24, 0x1, PT ;  /* 0x000000011800780c */ /* 0x000fe40003fc6270 */
[----:B------:R-:W0:Y:S02]  /*0970*/  @P5 LDC.64 R24, c[0x0][0x380] ;  /* 0x0000e000ff185b82 */ /* 0x000e240000000a00 */
[----:B------:R-:W-:-:S06]  /*0980*/  ISETP.EQ.OR P6, PT, R26, RZ, !P6 ;  /* 0x000000ff1a00720c */ /* 0x000fcc00077c2670 */
[----:B------:R-:W1:Y:S08]  /*0990*/  @P5 LDC.64 R26, c[0x0][0x388] ;  /* 0x0000e200ff1a5b82 */ /* 0x000e700000000a00 */
[----:B------:R-:W2:Y:S01]  /*09a0*/  @!P6 LDC.64 R46, c[0x0][0x388] ;  /* 0x0000e200ff2eeb82 */ /* 0x000ea20000000a00 */
[----:B0-----:R-:W-:-:S07]  /*09b0*/  @P5 IMAD.WIDE R28, R21, 0x4, R24 ;  /* 0x00000004151c5825 */ /* 0x001fce00078e0218 */
[----:B------:R-:W0:Y:S01]  /*09c0*/  @!P6 LDC.64 R24, c[0x0][0x380] ;  /* 0x0000e000ff18eb82 */ /* 0x000e220000000a00 */
[----:B------:R3:W5:Y:S04]  /*09d0*/  @P5 LDG.E R29, desc[UR4][R28.64] ;  /* 0x000000041c1d5981 */ /* 0x000768000c1e1900 */
[----:B-1----:R-:W5:Y:S04]  /*09e0*/  @P5 LDG.E R26, desc[UR4][R26.64+0x14] ;  /* 0x000014041a1a5981 */ /* 0x002f68000c1e1900 */
[----:B--2---:R-:W2:Y:S01]  /*09f0*/  @!P6 LDG.E R46, desc[UR4][R46.64+0x18] ;  /* 0x000018042e2ee981 */ /* 0x004ea2000c1e1900 */
[----:B0-----:R-:W-:-:S06]  /*0a00*/  @!P6 IMAD.WIDE R24, R40, 0x4, R24 ;  /* 0x000000042818e825 */ /* 0x001fcc00078e0218 */
[----:B------:R-:W2:Y:S01]  /*0a10*/  @!P6 LDG.E R25, desc[UR4][R24.64] ;  /* 0x000000041819e981 */ /* 0x000ea2000c1e1900 */
[----:B------:R-:W-:Y:S01]  /*0a20*/  ISETP.NE.AND P1, PT, R43, RZ, PT ;  /* 0x000000ff2b00720c */ /* 0x000fe20003f25270 */
[----:B----4-:R-:W-:Y:S02]  /*0a30*/  @P3 IMAD R48, R53, R50, R48 ;  /* 0x0000003235303224 */ /* 0x010fe400078e0230 */
[----:B------:R-:W3:Y:S08]  /*0a40*/  LDC R50, c[0x0][0x364] ;  /* 0x0000d900ff327b82 */ /* 0x000ef00000000800 */
[----:B------:R-:W0:Y:S01]  /*0a50*/  LDC R43, c[0x0][0x360] ;  /* 0x0000d800ff2b7b82 */ /* 0x000e220000000800 */
[----:B---3--:R-:W-:-:S02]  /*0a60*/  IMAD R28, R50, UR6, R31 ;  /* 0x00000006321c7c24 */ /* 0x008fc4000f8e021f */
[----:B-----5:R-:W-:Y:S02]  /*0a70*/  @P5 IMAD R48, R29, R26, R48 ;  /* 0x0000001a1d305224 */ /* 0x020fe400078e0230 */
[----:B0-----:R-:W-:Y:S02]  /*0a80*/  IMAD R29, R43, UR7, R30 ;  /* 0x000000072b1d7c24 */ /* 0x001fe4000f8e021e */
[----:B--2---:R-:W-:-:S03]  /*0a90*/  @!P6 IMAD R48, R25, R46, R48 ;  /* 0x0000002e1930e224 */ /* 0x004fc600078e0230 */
[----:B------:R-:W-:-:S04]  /*0aa0*/  ISETP.GE.AND P6, PT, R29, RZ, PT ;  /* 0x000000ff1d00720c */ /* 0x000fc80003fc6270 */
[----:B------:R-:W-:-:S13]  /*0ab0*/  ISETP.EQ.OR P6, PT, R28, RZ, !P6 ;  /* 0x000000ff1c00720c */ /* 0x000fda00077c2670 */
[----:B------:R-:W0:Y:S08]  /*0ac0*/  @!P6 LDC.64 R24, c[0x0][0x380] ;  /* 0x0000e000ff18eb82 */ /* 0x000e300000000a00 */
[----:B------:R-:W1:Y:S01]  /*0ad0*/  @!P6 LDC.64 R28, c[0x0][0x388] ;  /* 0x0000e200ff1ceb82 */ /* 0x000e620000000a00 */
[----:B0-----:R-:W-:-:S06]  /*0ae0*/  @!P6 IMAD.WIDE R50, R37, 0x4, R24 ;  /* 0x000000042532e825 */ /* 0x001fcc00078e0218 */
[----:B------:R-:W2:Y:S04]  /*0af0*/  @!P6 LDG.E R51, desc[UR4][R50.64] ;  /* 0x000000043233e981 */ /* 0x000ea8000c1e1900 */
[----:B-1----:R-:W2:Y:S02]  /*0b00*/  @!P6 LDG.E R28, desc[UR4][R28.64+0x1c] ;  /* 0x00001c041c1ce981 */ /* 0x002ea4000c1e1900 */
[----:B--2---:R-:W-:Y:S01]  /*0b10*/  @!P6 IMAD R48, R51, R28, R48 ;  /* 0x0000001c3330e224 */ /* 0x004fe200078e0230 */
[----:B------:R-:W-:-:S13]  /*0b20*/  ISETP.NE.AND P6, PT, R7, RZ, PT ;  /* 0x000000ff0700720c */ /* 0x000fda0003fc5270 */
[----:B------:R-:W0:Y:S08]  /*0b30*/  @P6 LDC.64 R24, c[0x0][0x380] ;  /* 0x0000e000ff186b82 */ /* 0x000e300000000a00 */
[----:B------:R-:W1:Y:S01]  /*0b40*/  @P6 LDC.64 R26, c[0x0][0x388] ;  /* 0x0000e200ff1a6b82 */ /* 0x000e620000000a00 */
[----:B0-----:R-:W-:-:S06]  /*0b50*/  @P6 IMAD.WIDE R46, R23, 0x4, R24 ;  /* 0x00000004172e6825 */ /* 0x001fcc00078e0218 */
[----:B------:R-:W2:Y:S04]  /*0b60*/  @P6 LDG.E R47, desc[UR4][R46.64] ;  /* 0x000000042e2f6981 */ /* 0x000ea8000c1e1900 */
[----:B-1----:R-:W2:Y:S01]  /*0b70*/  @P6 LDG.E R26, desc[UR4][R26.64+0x20] ;  /* 0x000020041a1a6981 */ /* 0x002ea2000c1e1900 */
[----:B------:R-:W0:Y:S01]  /*0b80*/  LDC R43, c[0x0][0x360] ;  /* 0x0000d800ff2b7b82 */ /* 0x000e220000000800 */
[----:B------:R-:W-:-:S13]  /*0b90*/  ISETP.NE.AND P5, PT, R8, RZ, PT ;  /* 0x000000ff0800720c */ /* 0x000fda0003fa5270 */
[----:B------:R-:W1:Y:S01]  /*0ba0*/  @P5 LDC.64 R24, c[0x0][0x380] ;  /* 0x0000e000ff185b82 */ /* 0x000e620000000a00 */
[----:B0-----:R-:W-:-:S05]  /*0bb0*/  IMAD R43, R43, UR7, R30 ;  /* 0x000000072b2b7c24 */ /* 0x001fca000f8e021e */
[----:B------:R-:W-:Y:S01]  /*0bc0*/  IADD3 R28, PT, PT, R43, -0x2, RZ ;  /* 0xfffffffe2b1c7810 */ /* 0x000fe20007ffe0ff */
[----:B--2---:R-:W-:-:S03]  /*0bd0*/  @P6 IMAD R48, R47, R26, R48 ;  /* 0x0000001a2f306224 */ /* 0x004fc600078e0230 */
[----:B------:R-:W-:-:S04]  /*0be0*/  ISETP.GE.AND P6, PT, R28, UR8, PT ;  /* 0x000000081c007c0c */ /* 0x000fc8000bfc6270 */
[----:B------:R-:W-:Y:S01]  /*0bf0*/  ISETP.LT.OR P6, PT, R43, 0x2, P6 ;  /* 0x000000022b00780c */ /* 0x000fe200037c1670 */
[----:B-1----:R-:W-:Y:S01]  /*0c00*/  @P5 IMAD.WIDE R28, R34, 0x4, R24 ;  /* 0x00000004221c5825 */ /* 0x002fe200078e0218 */
[----:B------:R-:W0:Y:S05]  /*0c10*/  @P5 LDC.64 R26, c[0x0][0x388] ;  /* 0x0000e200ff1a5b82 */ /* 0x000e2a0000000a00 */
[----:B------:R-:W2:Y:S06]  /*0c20*/  @P5 LDG.E R29, desc[UR4][R28.64] ;  /* 0x000000041c1d5981 */ /* 0x000eac000c1e1900 */
[----:B------:R-:W1:Y:S08]  /*0c30*/  @!P6 LDC.64 R24, c[0x0][0x380] ;  /* 0x0000e000ff18eb82 */ /* 0x000e700000000a00 */
[----:B------:R-:W3:Y:S01]  /*0c40*/  @!P6 LDC.64 R46, c[0x0][0x388] ;  /* 0x0000e200ff2eeb82 */ /* 0x000ee20000000a00 */
[----:B0-----:R-:W2:Y:S01]  /*0c50*/  @P5 LDG.E R26, desc[UR4][R26.64+0x24] ;  /* 0x000024041a1a5981 */ /* 0x001ea2000c1e1900 */
[----:B-1----:R-:W-:-:S06]  /*0c60*/  @!P6 IMAD.WIDE R24, R14, 0x4, R24 ;  /* 0x000000040e18e825 */ /* 0x002fcc00078e0218 */
[----:B------:R-:W4:Y:S04]  /*0c70*/  @!P6 LDG.E R25, desc[UR4][R24.64] ;  /* 0x000000041819e981 */ /* 0x000f28000c1e1900 */
[----:B---3--:R-:W4:Y:S01]  /*0c80*/  @!P6 LDG.E R46, desc[UR4][R46.64+0x28] ;  /* 0x000028042e2ee981 */ /* 0x008f22000c1e1900 */
[----:B------:R-:W0:Y:S01]  /*0c90*/  LDC R43, c[0x0][0x360] ;  /* 0x0000d800ff2b7b82 */ /* 0x000e220000000800 */
[----:B------:R-:W-:Y:S01]  /*0ca0*/  ISETP.NE.AND P3, PT, R45, RZ, PT ;  /* 0x000000ff2d00720c */ /* 0x000fe20003f65270 */
[----:B0-----:R-:W-:Y:S02]  /*0cb0*/  IMAD R43, R43, UR7, R30 ;  /* 0x000000072b2b7c24 */ /* 0x001fe4000f8e021e */
[----:B--2---:R-:W-:Y:S01]  /*0cc0*/  @P5 IMAD R48, R29, R26, R48 ;  /* 0x0000001a1d305224 */ /* 0x004fe200078e0230 */
[----:B------:R-:W-:-:S03]  /*0cd0*/  ISETP.NE.AND P5, PT, R44, RZ, PT ;  /* 0x000000ff2c00720c */ /* 0x000fc60003fa5270 */
[----:B----4-:R-:W-:Y:S01]  /*0ce0*/  @!P6 IMAD R48, R25, R46, R48 ;  /* 0x0000002e1930e224 */ /* 0x010fe200078e0230 */
[----:B------:R-:W-:-:S13]  /*0cf0*/  ISETP.GE.AND P6, PT, R43, 0x1, PT ;  /* 0x000000012b00780c */ /* 0x000fda0003fc6270 */
[----:B------:R-:W0:Y:S08]  /*0d00*/  @P6 LDC.64 R44, c[0x0][0x380] ;  /* 0x0000e000ff2c6b82 */ /* 0x000e300000000a00 */
[----:B------:R-:W1:Y:S01]  /*0d10*/  @P6 LDC.64 R28, c[0x0][0x388] ;  /* 0x0000e200ff1c6b82 */ /* 0x000e620000000a00 */
[----:B0-----:R-:W-:-:S06]  /*0d20*/  @P6 IMAD.WIDE R44, R18, 0x4, R44 ;  /* 0x00000004122c6825 */ /* 0x001fcc00078e022c */
[----:B------:R-:W2:Y:S04]  /*0d30*/  @P6 LDG.E R45, desc[UR4][R44.64] ;  /* 0x000000042c2d6981 */ /* 0x000ea8000c1e1900 */
[----:B-1----:R-:W2:Y:S01]  /*0d40*/  @P6 LDG.E R28, desc[UR4][R28.64+0x2c] ;  /* 0x00002c041c1c6981 */ /* 0x002ea2000c1e1900 */
[----:B------:R-:W0:Y:S02]  /*0d50*/  LDC R25, c[0x0][0x360] ;  /* 0x0000d800ff197b82 */ /* 0x000e240000000800 */
[----:B0-----:R-:W-:Y:S02]  /*0d60*/  IMAD R24, R25, UR7, R30 ;  /* 0x0000000719187c24 */ /* 0x001fe4000f8e021e */
[----:B--2---:R-:W-:-:S03]  /*0d70*/  @P6 IMAD R48, R45, R28, R48 ;  /* 0x0000001c2d306224 */ /* 0x004fc600078e0230 */
[----:B------:R-:W-:-:S13]  /*0d80*/  ISETP.GE.AND P6, PT, R24, RZ, PT ;  /* 0x000000ff1800720c */ /* 0x000fda0003fc6270 */
[----:B------:R-:W0:Y:S08]  /*0d90*/  @P6 LDC.64 R24, c[0x0][0x380] ;  /* 0x0000e000ff186b82 */ /* 0x000e300000000a00 */
[----:B------:R-:W1:Y:S01]  /*0da0*/  @P6 LDC.64 R26, c[0x0][0x388] ;  /* 0x0000e200ff1a6b82 */ /* 0x000e620000000a00 */
[----:B0-----:R-:W-:-:S06]  /*0db0*/  @P6 IMAD.WIDE R46, R13, 0x4, R24 ;  /* 0x000000040d2e6825 */ /* 0x001fcc00078e0218 */
[----:B------:R-:W2:Y:S04]  /*0dc0*/  @P6 LDG.E R47, desc[UR4][R46.64] ;  /* 0x000000042e2f6981 */ /* 0x000ea8000c1e1900 */
[----:B-1----:R-:W2:Y:S01]  /*0dd0*/  @P6 LDG.E R26, desc[UR4][R26.64+0x30] ;  /* 0x000030041a1a6981 */ /* 0x002ea2000c1e1900 */
[----:B------:R-:W0:Y:S02]  /*0de0*/  LDC R25, c[0x0][0x360] ;  /* 0x0000d800ff197b82 */ /* 0x000e240000000800 */
[----:B0-----:R-:W-:-:S05]  /*0df0*/  IMAD R24, R25, UR7, R30 ;  /* 0x0000000719187c24 */ /* 0x001fca000f8e021e */
[----:B------:R-:W-:Y:S01]  /*0e00*/  IADD3 R25, PT, PT, R24, 0x1, RZ ;  /* 0x0000000118197810 */ /* 0x000fe20007ffe0ff */
[----:B--2---:R-:W-:-:S03]  /*0e10*/  @P6 IMAD R48, R47, R26, R48 ;  /* 0x0000001a2f306224 */ /* 0x004fc600078e0230 */
[----:B------:R-:W-:-:S04]  /*0e20*/  ISETP.GE.AND P6, PT, R25, UR8, PT ;  /* 0x0000000819007c0c */ /* 0x000fc8000bfc6270 */
[----:B------:R-:W-:-:S13]  /*0e30*/  ISETP.LT.OR P6, PT, R24, -0x1, P6 ;  /* 0xffffffff1800780c */ /* 0x000fda00037c1670 */
[----:B------:R-:W0:Y:S08]  /*0e40*/  @!P6 LDC.64 R24, c[0x0][0x380] ;  /* 0x0000e000ff18eb82 */ /* 0x000e300000000a00 */
[----:B------:R-:W1:Y:S01]  /*0e50*/  @!P6 LDC.64 R28, c[0x0][0x388] ;  /* 0x0000e200ff1ceb82 */ /* 0x000e620000000a00 */
[----:B0-----:R-:W-:-:S06]  /*0e60*/  @!P6 IMAD.WIDE R44, R11, 0x4, R24 ;  /* 0x000000040b2ce825 */ /* 0x001fcc00078e0218 */
[----:B------:R-:W2:Y:S04]  /*0e70*/  @!P6 LDG.E R45, desc[UR4][R44.64] ;  /* 0x000000042c2de981 */ /* 0x000ea8000c1e1900 */
[----:B-1----:R-:W2:Y:S01]  /*0e80*/  @!P6 LDG.E R28, desc[UR4][R28.64+0x34] ;  /* 0x000034041c1ce981 */ /* 0x002ea2000c1e1900 */
[----:B------:R-:W0:Y:S02]  /*0e90*/  LDC R25, c[0x0][0x360] ;  /* 0x0000d800ff197b82 */ /* 0x000e240000000800 */
[----:B0-----:R-:W-:-:S04]  /*0ea0*/  IMAD R24, R25, UR7, R30 ;  /* 0x0000000719187c24 */ /* 0x001fc8000f8e021e */
[----:B------:R-:W-:Y:S02]  /*0eb0*/  VIADD R25, R24, 0x2 ;  /* 0x0000000218197836 */ /* 0x000fe40000000000 */
[----:B--2---:R-:W-:-:S03]  /*0ec0*/  @!P6 IMAD R48, R45, R28, R48 ;  /* 0x0000001c2d30e224 */ /* 0x004fc600078e0230 */
[----:B------:R-:W-:-:S04]  /*0ed0*/  ISETP.GE.AND P6, PT, R25, UR8, PT ;  /* 0x0000000819007c0c */ /* 0x000fc8000bfc6270 */
[----:B------:R-:W-:-:S13]  /*0ee0*/  ISETP.LT.OR P6, PT, R24, -0x2, P6 ;  /* 0xfffffffe1800780c */ /* 0x000fda00037c1670 */
[----:B------:R-:W0:Y:S08]  /*0ef0*/  @!P6 LDC.64 R26, c[0x0][0x380] ;  /* 0x0000e000ff1aeb82 */ /* 0x000e300000000a00 */
[----:B------:R-:W1:Y:S01]  /*0f00*/  @!P6 LDC.64 R24, c[0x0][0x388] ;  /* 0x0000e200ff18eb82 */ /* 0x000e620000000a00 */
[----:B0-----:R-:W-:-:S06]  /*0f10*/  @!P6 IMAD.WIDE R26, R15, 0x4, R26 ;  /* 0x000000040f1ae825 */ /* 0x001fcc00078e021a */
[----:B------:R-:W2:Y:S04]  /*0f20*/  @!P6 LDG.E R27, desc[UR4][R26.64] ;  /* 0x000000041a1be981 */ /* 0x000ea8000c1e1900 */
[----:B-1----:R-:W2:Y:S01]  /*0f30*/  @!P6 LDG.E R24, desc[UR4][R24.64+0x38] ;  /* 0x000038041818e981 */ /* 0x002ea2000c1e1900 */
[----:B------:R-:W0:Y:S08]  /*0f40*/  LDC R28, c[0x0][0x364] ;  /* 0x0000d900ff1c7b82 */ /* 0x000e300000000800 */
[----:B------:R-:W1:Y:S01]  /*0f50*/  LDC R45, c[0x0][0x360] ;  /* 0x0000d800ff2d7b82 */ /* 0x000e620000000800 */
[----:B0-----:R-:W-:-:S07]  /*0f60*/  IMAD R43, R28, UR6, R31 ;  /* 0x000000061c2b7c24 */ /* 0x001fce000f8e021f */
[----:B------:R-:W0:Y:S01]  /*0f70*/  @P0 LDC.64 R28, c[0x0][0x380] ;  /* 0x0000e000ff1c0b82 */ /* 0x000e220000000a00 */
[----:B-1----:R-:W-:Y:S01]  /*0f80*/  IMAD R44, R45, UR7, R30 ;  /* 0x000000072d2c7c24 */ /* 0x002fe2000f8e021e */
[----:B------:R-:W-:Y:S01]  /*0f90*/  IADD3 R43, PT, PT, R43, 0x1, RZ ;  /* 0x000000012b2b7810 */ /* 0x000fe20007ffe0ff */
[----:B0-----:R-:W-:-:S06]  /*0fa0*/  @P0 IMAD.WIDE R28, R35, 0x4, R28 ;  /* 0x00000004231c0825 */ /* 0x001fcc00078e021c */
[----:B------:R0:W3:Y:S01]  /*0fb0*/  @P0 LDG.E R29, desc[UR4][R28.64] ;  /* 0x000000041c1d0981 */ /* 0x0000e2000c1e1900 */
[----:B--2---:R-:W-:Y:S01]  /*0fc0*/  @!P6 IMAD R48, R27, R24, R48 ;  /* 0x000000181b30e224 */ /* 0x004fe200078e0230 */
[----:B------:R-:W-:-:S04]  /*0fd0*/  ISETP.GE.AND P6, PT, R44, 0x1, PT ;  /* 0x000000012c00780c */ /* 0x000fc80003fc6270 */
[----:B------:R-:W-:Y:S01]  /*0fe0*/  ISETP.GE.U32.OR P6, PT, R43, UR9, !P6 ;  /* 0x000000092b007c0c */ /* 0x000fe2000f7c6470 */
[----:B------:R-:W1:-:S12]  /*0ff0*/  @P0 LDC.64 R26, c[0x0][0x388] ;  /* 0x0000e200ff1a0b82 */ /* 0x000e580000000a00 */
[----:B------:R-:W2:Y:S08]  /*1000*/  @!P6 LDC.64 R24, c[0x0][0x380] ;  /* 0x0000e000ff18eb82 */ /* 0x000eb00000000a00 */
[----:B------:R-:W4:Y:S01]  /*1010*/  @!P6 LDC.64 R44, c[0x0][0x388] ;  /* 0x0000e200ff2ceb82 */ /* 0x000f220000000a00 */
[----:B-1----:R-:W3:Y:S01]  /*1020*/  @P0 LDG.E R26, desc[UR4][R26.64+0x3c] ;  /* 0x00003c041a1a0981 */ /* 0x002ee2000c1e1900 */
[----:B--2---:R-:W-:-:S06]  /*1030*/  @!P6 IMAD.WIDE R24, R20, 0x4, R24 ;  /* 0x000000041418e825 */ /* 0x004fcc00078e0218 */
[----:B------:R-:W2:Y:S04]  /*1040*/  @!P6 LDG.E R25, desc[UR4][R24.64] ;  /* 0x000000041819e981 */ /* 0x000ea8000c1e1900 */
[----:B----4-:R-:W2:Y:S01]  /*1050*/  @!P6 LDG.E R44, desc[UR4][R44.64+0x40] ;  /* 0x000040042c2ce981 */ /* 0x010ea2000c1e1900 */
[----:B------:R-:W0:Y:S08]  /*1060*/  LDC R46, c[0x0][0x364] ;  /* 0x0000d900ff2e7b82 */ /* 0x000e300000000800 */
[----:B------:R-:W1:Y:S01]  /*1070*/  LDC R43, c[0x0][0x360] ;  /* 0x0000d800ff2b7b82 */ /* 0x000e620000000800 */
[----:B0-----:R-:W-:-:S05]  /*1080*/  IMAD R28, R46, UR6, R31 ;  /* 0x000000062e1c7c24 */ /* 0x001fca000f8e021f */
[----:B------:R-:W-:Y:S01]  /*1090*/  IADD3 R28, PT, PT, R28, 0x1, RZ ;  /* 0x000000011c1c7810 */ /* 0x000fe20007ffe0ff */
[----:B---3--:R-:W-:Y:S02]  /*10a0*/  @P0 IMAD R48, R29, R26, R48 ;  /* 0x0000001a1d300224 */ /* 0x008fe400078e0230 */
[----:B-1----:R-:W-:Y:S02]  /*10b0*/  IMAD R29, R43, UR7, R30 ;  /* 0x000000072b1d7c24 */ /* 0x002fe4000f8e021e */
[----:B--2---:R-:W-:-:S03]  /*10c0*/  @!P6 IMAD R48, R25, R44, R48 ;  /* 0x0000002c1930e224 */ /* 0x004fc600078e0230 */
[----:B------:R-:W-:Y:S01]  /*10d0*/  ISETP.GE.AND P6, PT, R29, RZ, PT ;  /* 0x000000ff1d00720c */ /* 0x000fe20003fc6270 */
[----:B------:R-:W0:Y:S03]  /*10e0*/  @P2 LDC.64 R44, c[0x0][0x380] ;  /* 0x0000e000ff2c2b82 */ /* 0x000e260000000a00 */
[----:B------:R-:W-:-:S13]  /*10f0*/  ISETP.GE.U32.OR P6, PT, R28, UR9, !P6 ;  /* 0x000000091c007c0c */ /* 0x000fda000f7c6470 */
[----:B------:R-:W1:Y:S08]  /*1100*/  @!P6 LDC.64 R24, c[0x0][0x380] ;  /* 0x0000e000ff18eb82 */ /* 0x000e700000000a00 */
[----:B------:R-:W2:Y:S01]  /*1110*/  @!P6 LDC.64 R28, c[0x0][0x388] ;  /* 0x0000e200ff1ceb82 */ /* 0x000ea20000000a00 */
[----:B-1----:R-:W-:-:S06]  /*1120*/  @!P6 IMAD.WIDE R46, R19, 0x4, R24 ;  /* 0x00000004132ee825 */ /* 0x002fcc00078e0218 */
[----:B------:R-:W3:Y:S04]  /*1130*/  @!P6 LDG.E R47, desc[UR4][R46.64] ;  /* 0x000000042e2fe981 */ /* 0x000ee8000c1e1900 */
[----:B--2---:R-:W3:Y:S01]  /*1140*/  @!P6 LDG.E R28, desc[UR4][R28.64+0x44] ;  /* 0x000044041c1ce981 */ /* 0x004ee2000c1e1900 */
[----:B------:R-:W-:Y:S01]  /*1150*/  ISETP.NE.AND P4, PT, R49, RZ, PT ;  /* 0x000000ff3100720c */ /* 0x000fe20003f85270 */
[----:B------:R-:W1:-:S12]  /*1160*/  @P2 LDC.64 R26, c[0x0][0x388] ;  /* 0x0000e200ff1a2b82 */ /* 0x000e580000000a00 */
[----:B------:R-:W2:Y:S01]  /*1170*/  @P4 LDC.64 R24, c[0x0][0x380] ;  /* 0x0000e000ff184b82 */ /* 0x000ea20000000a00 */
[----:B0-----:R-:W-:-:S06]  /*1180*/  @P2 IMAD.WIDE R44, R22, 0x4, R44 ;  /* 0x00000004162c2825 */ /* 0x001fcc00078e022c */
[----:B------:R-:W4:Y:S04]  /*1190*/  @P2 LDG.E R45, desc[UR4][R44.64] ;  /* 0x000000042c2d2981 */ /* 0x000f28000c1e1900 */
[----:B-1----:R-:W4:Y:S01]  /*11a0*/  @P2 LDG.E R26, desc[UR4][R26.64+0x48] ;  /* 0x000048041a1a2981 */ /* 0x002f22000c1e1900 */
[----:B--2---:R-:W-:-:S06]  /*11b0*/  @P4 IMAD.WIDE R24, R32, 0x4, R24 ;  /* 0x0000000420184825 */ /* 0x004fcc00078e0218 */
[----:B------:R-:W2:Y:S01]  /*11c0*/  @P4 LDG.E R25, desc[UR4][R24.64] ;  /* 0x0000000418194981 */ /* 0x000ea2000c1e1900 */
[----:B---3--:R-:W-:Y:S02]  /*11d0*/  @!P6 IMAD R48, R47, R28, R48 ;  /* 0x0000001c2f30e224 */ /* 0x008fe400078e0230 */
[----:B------:R-:W0:Y:S02]  /*11e0*/  @P4 LDC.64 R46, c[0x0][0x388] ;  /* 0x0000e200ff2e4b82 */ /* 0x000e240000000a00 */
[----:B0-----:R-:W2:Y:S06]  /*11f0*/  @P4 LDG.E R46, desc[UR4][R46.64+0x4c] ;  /* 0x00004c042e2e4981 */ /* 0x001eac000c1e1900 */
[----:B------:R-:W0:Y:S08]  /*1200*/  LDC R28, c[0x0][0x364] ;  /* 0x0000d900ff1c7b82 */ /* 0x000e300000000800 */
[----:B------:R-:W1:Y:S01]  /*1210*/  LDC R49, c[0x0][0x360] ;  /* 0x0000d800ff317b82 */ /* 0x000e620000000800 */
[----:B0-----:R-:W-:-:S02]  /*1220*/  IMAD R43, R28, UR6, R31 ;  /* 0x000000061c2b7c24 */ /* 0x001fc4000f8e021f */
[----:B----4-:R-:W-:-:S05]  /*1230*/  @P2 IMAD R48, R45, R26, R48 ;  /* 0x0000001a2d302224 */ /* 0x010fca00078e0230 */
[----:B------:R-:W0:Y:S01]  /*1240*/  @P1 LDC.64 R28, c[0x0][0x380] ;  /* 0x0000e000ff1c1b82 */ /* 0x000e220000000a00 */
[----:B------:R-:W-:Y:S02]  /*1250*/  VIADD R43, R43, 0x2 ;  /* 0x000000022b2b7836 */ /* 0x000fe40000000000 */
[----:B-1----:R-:W-:-:S05]  /*1260*/  IMAD R44, R49, UR7, R30 ;  /* 0x00000007312c7c24 */ /* 0x002fca000f8e021e */
[----:B------:R-:W-:-:S04]  /*1270*/  ISETP.GE.AND P6, PT, R44, 0x1, PT ;  /* 0x000000012c00780c */ /* 0x000fc80003fc6270 */
[----:B------:R-:W-:Y:S01]  /*1280*/  ISETP.GE.U32.OR P6, PT, R43, UR9, !P6 ;  /* 0x000000092b007c0c */ /* 0x000fe2000f7c6470 */
[----:B------:R-:W1:-:S12]  /*1290*/  @P1 LDC.64 R26, c[0x0][0x388] ;  /* 0x0000e200ff1a1b82 */ /* 0x000e580000000a00 */
[----:B------:R-:W3:Y:S01]  /*12a0*/  @!P6 LDC.64 R44, c[0x0][0x388] ;  /* 0x0000e200ff2ceb82 */ /* 0x000ee20000000a00 */
[----:B0-----:R-:W-:-:S06]  /*12b0*/  @P1 IMAD.WIDE R28, R33, 0x4, R28 ;  /* 0x00000004211c1825 */ /* 0x001fcc00078e021c */
[----:B------:R-:W4:Y:S04]  /*12c0*/  @P1 LDG.E R29, desc[UR4][R28.64] ;  /* 0x000000041c1d1981 */ /* 0x000f28000c1e1900 */
[----:B-1----:R-:W4:Y:S04]  /*12d0*/  @P1 LDG.E R26, desc[UR4][R26.64+0x50] ;  /* 0x000050041a1a1981 */ /* 0x002f28000c1e1900 */
[----:B---3--:R-:W3:Y:S01]  /*12e0*/  @!P6 LDG.E R44, desc[UR4][R44.64+0x54] ;  /* 0x000054042c2ce981 */ /* 0x008ee2000c1e1900 */
[----:B--2---:R-:W-:Y:S02]  /*12f0*/  @P4 IMAD R48, R25, R46, R48 ;  /* 0x0000002e19304224 */ /* 0x004fe400078e0230 */
[----:B------:R-:W0:Y:S02]  /*1300*/  @!P6 LDC.64 R24, c[0x0][0x380] ;  /* 0x0000e000ff18eb82 */ /* 0x000e240000000a00 */
[----:B0-----:R-:W-:-:S06]  /*1310*/  @!P6 IMAD.WIDE R24, R42, 0x4, R24 ;  /* 0x000000042a18e825 */ /* 0x001fcc00078e0218 */
[----:B------:R-:W3:Y:S01]  /*1320*/  @!P6 LDG.E R25, desc[UR4][R24.64] ;  /* 0x000000041819e981 */ /* 0x000ee2000c1e1900 */
[----:B------:R-:W0:Y:S08]  /*1330*/  LDC R46, c[0x0][0x364] ;  /* 0x0000d900ff2e7b82 */ /* 0x000e300000000800 */
[----:B------:R-:W1:Y:S01]  /*1340*/  LDC R43, c[0x0][0x360] ;  /* 0x0000d800ff2b7b82 */ /* 0x000e620000000800 */
[----:B0-----:R-:W-:-:S02]  /*1350*/  IMAD R31, R46, UR6, R31 ;  /* 0x000000062e1f7c24 */ /* 0x001fc4000f8e021f */
[----:B-1----:R-:W-:Y:S02]  /*1360*/  IMAD R30, R43, UR7, R30 ;  /* 0x000000072b1e7c24 */ /* 0x002fe4000f8e021e */
[----:B----4-:R-:W-:Y:S01]  /*1370*/  @P1 IMAD R48, R29, R26, R48 ;  /* 0x0000001a1d301224 */ /* 0x010fe200078e0230 */
[----:B------:R-:W-:Y:S02]  /*1380*/  IADD3 R31, PT, PT, R31, 0x2, RZ ;  /* 0x000000021f1f7810 */ /* 0x000fe40007ffe0ff */
[----:B------:R-:W0:Y:S08]  /*1390*/  @P5 LDC.64 R26, c[0x0][0x380] ;  /* 0x0000e000ff1a5b82 */ /* 0x000e300000000a00 */
[----:B------:R-:W1:Y:S01]  /*13a0*/  @P3 LDC.64 R28, c[0x0][0x388] ;  /* 0x0000e200ff1c3b82 */ /* 0x000e620000000a00 */
[----:B0-----:R-:W-:-:S06]  /*13b0*/  @P5 IMAD.WIDE R26, R39, 0x4, R26 ;  /* 0x00000004271a5825 */ /* 0x001fcc00078e021a */
[----:B------:R-:W2:Y:S04]  /*13c0*/  @P5 LDG.E R27, desc[UR4][R26.64] ;  /* 0x000000041a1b5981 */ /* 0x000ea8000c1e1900 */
[----:B-1----:R-:W4:Y:S01]  /*13d0*/  @P3 LDG.E R28, desc[UR4][R28.64+0x5c] ;  /* 0x00005c041c1c3981 */ /* 0x002f22000c1e1900 */
[----:B---3--:R-:W-:Y:S01]  /*13e0*/  @!P6 IMAD R48, R25, R44, R48 ;  /* 0x0000002c1930e224 */ /* 0x008fe200078e0230 */
[----:B------:R-:W-:Y:S01]  /*13f0*/  ISETP.GE.AND P6, PT, R30, RZ, PT ;  /* 0x000000ff1e00720c */ /* 0x000fe20003fc6270 */
[----:B------:R-:W0:Y:S03]  /*1400*/  @P3 LDC.64 R44, c[0x0][0x380] ;  /* 0x0000e000ff2c3b82 */ /* 0x000e260000000a00 */
[----:B------:R-:W-:-:S13]  /*1410*/  ISETP.GE.U32.OR P6, PT, R31, UR9, !P6 ;  /* 0x000000091f007c0c */ /* 0x000fda000f7c6470 */
[----:B------:R-:W1:Y:S08]  /*1420*/  @!P6 LDC.64 R24, c[0x0][0x380] ;  /* 0x0000e000ff18eb82 */ /* 0x000e700000000a00 */
[----:B------:R-:W3:Y:S01]  /*1430*/  @!P6 LDC.64 R30, c[0x0][0x388] ;  /* 0x0000e200ff1eeb82 */ /* 0x000ee20000000a00 */
[----:B-1----:R-:W-:-:S07]  /*1440*/  @!P6 IMAD.WIDE R46, R38, 0x4, R24 ;  /* 0x00000004262ee825 */ /* 0x002fce00078e0218 */
[----:B------:R-:W1:Y:S01]  /*1450*/  @P5 LDC.64 R24, c[0x0][0x388] ;  /* 0x0000e200ff185b82 */ /* 0x000e620000000a00 */
[----:B------:R-:W5:Y:S04]  /*1460*/  @!P6 LDG.E R47, desc[UR4][R46.64] ;  /* 0x000000042e2fe981 */ /* 0x000f68000c1e1900 */
[----:B---3--:R-:W5:Y:S01]  /*1470*/  @!P6 LDG.E R30, desc[UR4][R30.64+0x58] ;  /* 0x000058041e1ee981 */ /* 0x008f62000c1e1900 */
[----:B0-----:R-:W-:-:S06]  /*1480*/  @P3 IMAD.WIDE R44, R36, 0x4, R44 ;  /* 0x00000004242c3825 */ /* 0x001fcc00078e022c */
[----:B------:R-:W4:Y:S04]  /*1490*/  @P3 LDG.E R45, desc[UR4][R44.64] ;  /* 0x000000042c2d3981 */ /* 0x000f28000c1e1900 */
[----:B-1----:R-:W2:Y:S01]  /*14a0*/  @P5 LDG.E R24, desc[UR4][R24.64+0x60] ;  /* 0x0000600418185981 */ /* 0x002ea2000c1e1900 */
[----:B------:R-:W-:Y:S01]  /*14b0*/  IADD3 R12, PT, PT, R12, 0x1, RZ ;  /* 0x000000010c0c7810 */ /* 0x000fe20007ffe0ff */
[----:B------:R-:W-:Y:S01]  /*14c0*/  VIADD R9, R9, 0x1 ;  /* 0x0000000109097836 */ /* 0x000fe20000000000 */
        /* <DEDUP_REMOVED lines=12> */
[----:B------:R-:W-:-:S02]  /*1590*/  IADD3 R32, PT, PT, R32, 0x1, RZ ;  /* 0x0000000120207810 */ /* 0x000fc40007ffe0ff */
[----:B------:R-:W-:Y:S02]  /*15a0*/  IADD3 R33, PT, PT, R33, 0x1, RZ ;  /* 0x0000000121217810 */ /* 0x000fe40007ffe0ff */
[----:B------:R-:W-:Y:S02]  /*15b0*/  IADD3 R36, PT, PT, R36, 0x1, RZ ;  /* 0x0000000124247810 */ /* 0x000fe40007ffe0ff */
[----:B------:R-:W-:Y:S02]  /*15c0*/  IADD3 R40, PT, PT, R40, 0x1, RZ ;  /* 0x0000000128287810 */ /* 0x000fe40007ffe0ff */
[----:B------:R-:W-:Y:S02]  /*15d0*/  IADD3 R37, PT, PT, R37, 0x1, RZ ;  /* 0x0000000125257810 */ /* 0x000fe40007ffe0ff */
[----:B------:R-:W-:Y:S02]  /*15e0*/  IADD3 R18, PT, PT, R18, 0x1, RZ ;  /* 0x0000000112127810 */ /* 0x000fe40007ffe0ff */
[----:B------:R-:W-:-:S02]  /*15f0*/  IADD3 R11, PT, PT, R11, 0x1, RZ ;  /* 0x000000010b0b7810 */ /* 0x000fc40007ffe0ff */
[----:B------:R-:W-:Y:S02]  /*1600*/  IADD3 R15, PT, PT, R15, 0x1, RZ ;  /* 0x000000010f0f7810 */ /* 0x000fe40007ffe0ff */
[----:B------:R-:W-:Y:S02]  /*1610*/  IADD3 R19, PT, PT, R19, 0x1, RZ ;  /* 0x0000000113137810 */ /* 0x000fe40007ffe0ff */
[----:B------:R-:W-:Y:S02]  /*1620*/  IADD3 R42, PT, PT, R42, 0x1, RZ ;  /* 0x000000012a2a7810 */ /* 0x000fe40007ffe0ff */
[----:B------:R-:W-:Y:S01]  /*1630*/  IADD3 R38, PT, PT, R38, 0x1, RZ ;  /* 0x0000000126267810 */ /* 0x000fe20007ffe0ff */
[----:B-----5:R-:W-:Y:S02]  /*1640*/  @!P6 IMAD R48, R47, R30, R48 ;  /* 0x0000001e2f30e224 */ /* 0x020fe400078e0230 */
[----:B------:R-:W0:Y:S01]  /*1650*/  LDC.64 R30, c[0x0][0x390] ;  /* 0x0000e400ff1e7b82 */ /* 0x000e220000000a00 */
[----:B------:R-:W-:Y:S01]  /*1660*/  ISETP.NE.AND P6, PT, R12, RZ, PT ;  /* 0x000000ff0c00720c */ /* 0x000fe20003fc5270 */
[----:B----4-:R-:W-:-:S04]  /*1670*/  @P3 IMAD R48, R45, R28, R48 ;  /* 0x0000001c2d303224 */ /* 0x010fc800078e0230 */
[----:B--2---:R-:W-:Y:S02]  /*1680*/  @P5 IMAD R48, R27, R24, R48 ;  /* 0x000000181b305224 */ /* 0x004fe400078e0230 */
[C---:B0-----:R-:W-:Y:S01]  /*1690*/  IMAD.WIDE R30, R13.reuse, 0x4, R30 ;  /* 0x000000040d1e7825 */ /* 0x041fe200078e021e */
[----:B------:R-:W-:-:S04]  /*16a0*/  IADD3 R13, PT, PT, R13, 0x1, RZ ;  /* 0x000000010d0d7810 */ /* 0x000fc80007ffe0ff */
[----:B------:R0:W-:Y:S01]  /*16b0*/  STG.E desc[UR4][R30.64], R48 ;  /* 0x000000301e007986 */ /* 0x0001e2000c101904 */
[----:B------:R-:W-:Y:S05]  /*16c0*/  @P6 BRA `(.L_x_0) ;  /* 0xffffffec00e46947 */ /* 0x000fea000383ffff */
[----:B------:R-:W-:Y:S05]  /*16d0*/  EXIT ;  /* 0x000000000000794d */ /* 0x000fea0003800000 */
.L_x_1:
[----:B------:R-:W-:-:S00]  /*16e0*/  BRA `(.L_x_1) ;  /* 0xfffffffc00fc7947 */ /* 0x000fc0000383ffff */
[----:B------:R-:W-:-:S00]  /*16f0*/  NOP ;  /* 0x0000000000007918 */ /* 0x000fc00000000000 */
        /* <DEDUP_REMOVED lines=8> */
.L_x_2:


//--------------------- .nv.shared.reserved.0     --------------------------
	.section	.nv.shared.reserved.0,"aw",@nobits
	.weak		__nv_reservedSMEM_offset_0_alias
	.size		__nv_reservedSMEM_offset_0_alias, 0, 64
	.other		__nv_reservedSMEM_offset_0_alias,@"STO_CUDA_RESERVED_SHARED STV_DEFAULT"
__nv_reservedSMEM_offset_0_alias:
	.zero		0
	.zero		64


//--------------------- .nv.constant0._Z11convolutionPjPiS0_iii --------------------------
	.section	.nv.constant0._Z11convolutionPjPiS0_iii,"a",@progbits
	.sectionflags	@""
	.align	4
.nv.constant0._Z11convolutionPjPiS0_iii:
	.zero		932


//--------------------- SYMBOLS --------------------------

	.type		.nv.reservedSmem.offset0,@object
	.size		.nv.reservedSmem.offset0,0x4
